//
// Generated by NVIDIA NVVM Compiler
//
// Compiler Build ID: CL-36424714
// Cuda compilation tools, release 13.0, V13.0.88
// Based on NVVM 20.0.0
//

.version 9.0
.target sm_100
.address_size 64

	// .globl	_Z17setupRandomStreamjP17curandStateXORWOW
.extern .func  (.param .b32 func_retval0) vprintf
(
	.param .b64 vprintf_param_0,
	.param .b64 vprintf_param_1
)
;
.global .align 4 .b8 precalc_xorwow_matrix[102400];
.global .align 4 .b8 precalc_xorwow_offset_matrix[102400];
.global .align 4 .b8 mrg32k3aM1[2304];
.global .align 4 .b8 mrg32k3aM2[2304];
.global .align 4 .b8 mrg32k3aM1SubSeq[2016];
.global .align 4 .b8 mrg32k3aM2SubSeq[2016];
.global .align 4 .b8 mrg32k3aM1Seq[2304];
.global .align 4 .b8 mrg32k3aM2Seq[2304];
.const .align 8 .b8 __cr_lgamma_table[72];
// _ZZ16geneticAlgorithmbP10ChromosomeP17curandStateXORWOWS0_E15blockPopulation has been demoted
.global .align 1 .b8 $str[28] = {70, 105, 116, 110, 101, 115, 115, 58, 32, 37, 108, 102, 32, 124, 32, 67, 104, 114, 111, 109, 111, 115, 111, 109, 101, 58, 32};
.global .align 1 .b8 $str$1[6] = {37, 108, 102, 32, 44};
.global .align 1 .b8 $str$2[2] = {10};
.global .align 1 .b8 $str$3[61] = {69, 112, 111, 99, 104, 115, 32, 104, 97, 118, 101, 32, 98, 101, 101, 110, 32, 99, 111, 109, 112, 108, 101, 116, 101, 100, 46, 32, 72, 101, 114, 101, 39, 115, 32, 116, 104, 101, 32, 98, 108, 111, 99, 107, 39, 115, 32, 98, 101, 115, 116, 32, 111, 117, 116, 112, 117, 116, 58, 10};

.visible .entry _Z17setupRandomStreamjP17curandStateXORWOW(
	.param .u32 _Z17setupRandomStreamjP17curandStateXORWOW_param_0,
	.param .u64 .ptr .align 1 _Z17setupRandomStreamjP17curandStateXORWOW_param_1
)
{
	.reg .pred 	%p<24>;
	.reg .b32 	%r<409>;
	.reg .b64 	%rd<18>;

	ld.param.u32 	%r182, [_Z17setupRandomStreamjP17curandStateXORWOW_param_0];
	ld.param.u64 	%rd8, [_Z17setupRandomStreamjP17curandStateXORWOW_param_1];
	cvta.to.global.u64 	%rd9, %rd8;
	mov.u32 	%r183, %ntid.x;
	mov.u32 	%r184, %ctaid.x;
	mov.u32 	%r185, %tid.x;
	mad.lo.s32 	%r186, %r183, %r184, %r185;
	cvt.s64.s32 	%rd17, %r186;
	mul.wide.s32 	%rd10, %r186, 48;
	add.s64 	%rd2, %rd9, %rd10;
	xor.b32  	%r187, %r182, -1429050551;
	mul.lo.s32 	%r188, %r187, 1099087573;
	add.s32 	%r189, %r188, -638133224;
	add.s32 	%r190, %r188, 123456789;
	st.global.v2.u32 	[%rd2], {%r189, %r190};
	xor.b32  	%r191, %r188, 362436069;
	mov.b32 	%r192, -123459836;
	st.global.v2.u32 	[%rd2+8], {%r191, %r192};
	add.s32 	%r193, %r188, 5783321;
	mov.b32 	%r194, -589760388;
	st.global.v2.u32 	[%rd2+16], {%r194, %r193};
	setp.eq.s32 	%p1, %r186, 0;
	@%p1 bra 	$L__BB0_42;
	mov.b32 	%r315, 0;
	mov.u64 	%rd12, precalc_xorwow_matrix;
$L__BB0_2:
	and.b64  	%rd4, %rd17, 3;
	setp.eq.s64 	%p2, %rd4, 0;
	@%p2 bra 	$L__BB0_41;
	mul.wide.u32 	%rd11, %r315, 3200;
	add.s64 	%rd5, %rd12, %rd11;
	cvt.u32.u64 	%r2, %rd4;
	mov.b32 	%r316, 0;
$L__BB0_4:
	mov.b32 	%r329, 0;
	mov.u32 	%r330, %r329;
	mov.u32 	%r331, %r329;
	mov.u32 	%r332, %r329;
	mov.u32 	%r333, %r329;
	mov.u32 	%r322, %r329;
$L__BB0_5:
	mul.wide.u32 	%rd13, %r322, 4;
	add.s64 	%rd14, %rd2, %rd13;
	ld.global.u32 	%r10, [%rd14+4];
	shl.b32 	%r11, %r322, 5;
	mov.b32 	%r328, 0;
$L__BB0_6:
	.pragma "nounroll";
	shr.u32 	%r199, %r10, %r328;
	and.b32  	%r200, %r199, 1;
	setp.eq.b32 	%p3, %r200, 1;
	not.pred 	%p4, %p3;
	add.s32 	%r201, %r11, %r328;
	mul.lo.s32 	%r202, %r201, 5;
	mul.wide.u32 	%rd15, %r202, 4;
	add.s64 	%rd6, %rd5, %rd15;
	@%p4 bra 	$L__BB0_8;
	ld.global.u32 	%r203, [%rd6];
	xor.b32  	%r333, %r333, %r203;
	ld.global.u32 	%r204, [%rd6+4];
	xor.b32  	%r332, %r332, %r204;
	ld.global.u32 	%r205, [%rd6+8];
	xor.b32  	%r331, %r331, %r205;
	ld.global.u32 	%r206, [%rd6+12];
	xor.b32  	%r330, %r330, %r206;
	ld.global.u32 	%r207, [%rd6+16];
	xor.b32  	%r329, %r329, %r207;
$L__BB0_8:
	and.b32  	%r209, %r199, 2;
	setp.eq.s32 	%p5, %r209, 0;
	@%p5 bra 	$L__BB0_10;
	ld.global.u32 	%r210, [%rd6+20];
	xor.b32  	%r333, %r333, %r210;
	ld.global.u32 	%r211, [%rd6+24];
	xor.b32  	%r332, %r332, %r211;
	ld.global.u32 	%r212, [%rd6+28];
	xor.b32  	%r331, %r331, %r212;
	ld.global.u32 	%r213, [%rd6+32];
	xor.b32  	%r330, %r330, %r213;
	ld.global.u32 	%r214, [%rd6+36];
	xor.b32  	%r329, %r329, %r214;
$L__BB0_10:
	and.b32  	%r216, %r199, 4;
	setp.eq.s32 	%p6, %r216, 0;
	@%p6 bra 	$L__BB0_12;
	ld.global.u32 	%r217, [%rd6+40];
	xor.b32  	%r333, %r333, %r217;
	ld.global.u32 	%r218, [%rd6+44];
	xor.b32  	%r332, %r332, %r218;
	ld.global.u32 	%r219, [%rd6+48];
	xor.b32  	%r331, %r331, %r219;
	ld.global.u32 	%r220, [%rd6+52];
	xor.b32  	%r330, %r330, %r220;
	ld.global.u32 	%r221, [%rd6+56];
	xor.b32  	%r329, %r329, %r221;
$L__BB0_12:
	and.b32  	%r223, %r199, 8;
	setp.eq.s32 	%p7, %r223, 0;
	@%p7 bra 	$L__BB0_14;
	ld.global.u32 	%r224, [%rd6+60];
	xor.b32  	%r333, %r333, %r224;
	ld.global.u32 	%r225, [%rd6+64];
	xor.b32  	%r332, %r332, %r225;
	ld.global.u32 	%r226, [%rd6+68];
	xor.b32  	%r331, %r331, %r226;
	ld.global.u32 	%r227, [%rd6+72];
	xor.b32  	%r330, %r330, %r227;
	ld.global.u32 	%r228, [%rd6+76];
	xor.b32  	%r329, %r329, %r228;
$L__BB0_14:
	and.b32  	%r230, %r199, 16;
	setp.eq.s32 	%p8, %r230, 0;
	@%p8 bra 	$L__BB0_16;
	ld.global.u32 	%r231, [%rd6+80];
	xor.b32  	%r333, %r333, %r231;
	ld.global.u32 	%r232, [%rd6+84];
	xor.b32  	%r332, %r332, %r232;
	ld.global.u32 	%r233, [%rd6+88];
	xor.b32  	%r331, %r331, %r233;
	ld.global.u32 	%r234, [%rd6+92];
	xor.b32  	%r330, %r330, %r234;
	ld.global.u32 	%r235, [%rd6+96];
	xor.b32  	%r329, %r329, %r235;
$L__BB0_16:
	and.b32  	%r237, %r199, 32;
	setp.eq.s32 	%p9, %r237, 0;
	@%p9 bra 	$L__BB0_18;
	ld.global.u32 	%r238, [%rd6+100];
	xor.b32  	%r333, %r333, %r238;
	ld.global.u32 	%r239, [%rd6+104];
	xor.b32  	%r332, %r332, %r239;
	ld.global.u32 	%r240, [%rd6+108];
	xor.b32  	%r331, %r331, %r240;
	ld.global.u32 	%r241, [%rd6+112];
	xor.b32  	%r330, %r330, %r241;
	ld.global.u32 	%r242, [%rd6+116];
	xor.b32  	%r329, %r329, %r242;
$L__BB0_18:
	and.b32  	%r244, %r199, 64;
	setp.eq.s32 	%p10, %r244, 0;
	@%p10 bra 	$L__BB0_20;
	ld.global.u32 	%r245, [%rd6+120];
	xor.b32  	%r333, %r333, %r245;
	ld.global.u32 	%r246, [%rd6+124];
	xor.b32  	%r332, %r332, %r246;
	ld.global.u32 	%r247, [%rd6+128];
	xor.b32  	%r331, %r331, %r247;
	ld.global.u32 	%r248, [%rd6+132];
	xor.b32  	%r330, %r330, %r248;
	ld.global.u32 	%r249, [%rd6+136];
	xor.b32  	%r329, %r329, %r249;
$L__BB0_20:
	and.b32  	%r251, %r199, 128;
	setp.eq.s32 	%p11, %r251, 0;
	@%p11 bra 	$L__BB0_22;
	ld.global.u32 	%r252, [%rd6+140];
	xor.b32  	%r333, %r333, %r252;
	ld.global.u32 	%r253, [%rd6+144];
	xor.b32  	%r332, %r332, %r253;
	ld.global.u32 	%r254, [%rd6+148];
	xor.b32  	%r331, %r331, %r254;
	ld.global.u32 	%r255, [%rd6+152];
	xor.b32  	%r330, %r330, %r255;
	ld.global.u32 	%r256, [%rd6+156];
	xor.b32  	%r329, %r329, %r256;
$L__BB0_22:
	and.b32  	%r258, %r199, 256;
	setp.eq.s32 	%p12, %r258, 0;
	@%p12 bra 	$L__BB0_24;
	ld.global.u32 	%r259, [%rd6+160];
	xor.b32  	%r333, %r333, %r259;
	ld.global.u32 	%r260, [%rd6+164];
	xor.b32  	%r332, %r332, %r260;
	ld.global.u32 	%r261, [%rd6+168];
	xor.b32  	%r331, %r331, %r261;
	ld.global.u32 	%r262, [%rd6+172];
	xor.b32  	%r330, %r330, %r262;
	ld.global.u32 	%r263, [%rd6+176];
	xor.b32  	%r329, %r329, %r263;
$L__BB0_24:
	and.b32  	%r265, %r199, 512;
	setp.eq.s32 	%p13, %r265, 0;
	@%p13 bra 	$L__BB0_26;
	ld.global.u32 	%r266, [%rd6+180];
	xor.b32  	%r333, %r333, %r266;
	ld.global.u32 	%r267, [%rd6+184];
	xor.b32  	%r332, %r332, %r267;
	ld.global.u32 	%r268, [%rd6+188];
	xor.b32  	%r331, %r331, %r268;
	ld.global.u32 	%r269, [%rd6+192];
	xor.b32  	%r330, %r330, %r269;
	ld.global.u32 	%r270, [%rd6+196];
	xor.b32  	%r329, %r329, %r270;
$L__BB0_26:
	and.b32  	%r272, %r199, 1024;
	setp.eq.s32 	%p14, %r272, 0;
	@%p14 bra 	$L__BB0_28;
	ld.global.u32 	%r273, [%rd6+200];
	xor.b32  	%r333, %r333, %r273;
	ld.global.u32 	%r274, [%rd6+204];
	xor.b32  	%r332, %r332, %r274;
	ld.global.u32 	%r275, [%rd6+208];
	xor.b32  	%r331, %r331, %r275;
	ld.global.u32 	%r276, [%rd6+212];
	xor.b32  	%r330, %r330, %r276;
	ld.global.u32 	%r277, [%rd6+216];
	xor.b32  	%r329, %r329, %r277;
$L__BB0_28:
	and.b32  	%r279, %r199, 2048;
	setp.eq.s32 	%p15, %r279, 0;
	@%p15 bra 	$L__BB0_30;
	ld.global.u32 	%r280, [%rd6+220];
	xor.b32  	%r333, %r333, %r280;
	ld.global.u32 	%r281, [%rd6+224];
	xor.b32  	%r332, %r332, %r281;
	ld.global.u32 	%r282, [%rd6+228];
	xor.b32  	%r331, %r331, %r282;
	ld.global.u32 	%r283, [%rd6+232];
	xor.b32  	%r330, %r330, %r283;
	ld.global.u32 	%r284, [%rd6+236];
	xor.b32  	%r329, %r329, %r284;
$L__BB0_30:
	and.b32  	%r286, %r199, 4096;
	setp.eq.s32 	%p16, %r286, 0;
	@%p16 bra 	$L__BB0_32;
	ld.global.u32 	%r287, [%rd6+240];
	xor.b32  	%r333, %r333, %r287;
	ld.global.u32 	%r288, [%rd6+244];
	xor.b32  	%r332, %r332, %r288;
	ld.global.u32 	%r289, [%rd6+248];
	xor.b32  	%r331, %r331, %r289;
	ld.global.u32 	%r290, [%rd6+252];
	xor.b32  	%r330, %r330, %r290;
	ld.global.u32 	%r291, [%rd6+256];
	xor.b32  	%r329, %r329, %r291;
$L__BB0_32:
	and.b32  	%r293, %r199, 8192;
	setp.eq.s32 	%p17, %r293, 0;
	@%p17 bra 	$L__BB0_34;
	ld.global.u32 	%r294, [%rd6+260];
	xor.b32  	%r333, %r333, %r294;
	ld.global.u32 	%r295, [%rd6+264];
	xor.b32  	%r332, %r332, %r295;
	ld.global.u32 	%r296, [%rd6+268];
	xor.b32  	%r331, %r331, %r296;
	ld.global.u32 	%r297, [%rd6+272];
	xor.b32  	%r330, %r330, %r297;
	ld.global.u32 	%r298, [%rd6+276];
	xor.b32  	%r329, %r329, %r298;
$L__BB0_34:
	and.b32  	%r300, %r199, 16384;
	setp.eq.s32 	%p18, %r300, 0;
	@%p18 bra 	$L__BB0_36;
	ld.global.u32 	%r301, [%rd6+280];
	xor.b32  	%r333, %r333, %r301;
	ld.global.u32 	%r302, [%rd6+284];
	xor.b32  	%r332, %r332, %r302;
	ld.global.u32 	%r303, [%rd6+288];
	xor.b32  	%r331, %r331, %r303;
	ld.global.u32 	%r304, [%rd6+292];
	xor.b32  	%r330, %r330, %r304;
	ld.global.u32 	%r305, [%rd6+296];
	xor.b32  	%r329, %r329, %r305;
$L__BB0_36:
	and.b32  	%r307, %r199, 32768;
	setp.eq.s32 	%p19, %r307, 0;
	@%p19 bra 	$L__BB0_38;
	ld.global.u32 	%r308, [%rd6+300];
	xor.b32  	%r333, %r333, %r308;
	ld.global.u32 	%r309, [%rd6+304];
	xor.b32  	%r332, %r332, %r309;
	ld.global.u32 	%r310, [%rd6+308];
	xor.b32  	%r331, %r331, %r310;
	ld.global.u32 	%r311, [%rd6+312];
	xor.b32  	%r330, %r330, %r311;
	ld.global.u32 	%r312, [%rd6+316];
	xor.b32  	%r329, %r329, %r312;
$L__BB0_38:
	add.s32 	%r328, %r328, 16;
	setp.ne.s32 	%p20, %r328, 32;
	@%p20 bra 	$L__BB0_6;
	mad.lo.s32 	%r313, %r322, -31, %r11;
	add.s32 	%r322, %r313, 1;
	setp.ne.s32 	%p21, %r322, 5;
	@%p21 bra 	$L__BB0_5;
	st.global.u32 	[%rd2+4], %r333;
	st.global.u32 	[%rd2+8], %r332;
	st.global.u32 	[%rd2+12], %r331;
	st.global.u32 	[%rd2+16], %r330;
	st.global.u32 	[%rd2+20], %r329;
	add.s32 	%r316, %r316, 1;
	setp.lt.u32 	%p22, %r316, %r2;
	@%p22 bra 	$L__BB0_4;
$L__BB0_41:
	shr.u64 	%rd7, %rd17, 2;
	add.s32 	%r315, %r315, 1;
	setp.gt.u64 	%p23, %rd17, 3;
	mov.u64 	%rd17, %rd7;
	@%p23 bra 	$L__BB0_2;
$L__BB0_42:
	mov.b32 	%r314, 0;
	st.global.v2.u32 	[%rd2+24], {%r314, %r314};
	st.global.u32 	[%rd2+32], %r314;
	mov.b64 	%rd16, 0;
	st.global.u64 	[%rd2+40], %rd16;
	ret;

}
	// .globl	_Z16geneticAlgorithmbP10ChromosomeP17curandStateXORWOWS0_
.visible .entry _Z16geneticAlgorithmbP10ChromosomeP17curandStateXORWOWS0_(
	.param .u8 _Z16geneticAlgorithmbP10ChromosomeP17curandStateXORWOWS0__param_0,
	.param .u64 .ptr .align 1 _Z16geneticAlgorithmbP10ChromosomeP17curandStateXORWOWS0__param_1,
	.param .u64 .ptr .align 1 _Z16geneticAlgorithmbP10ChromosomeP17curandStateXORWOWS0__param_2,
	.param .u64 .ptr .align 1 _Z16geneticAlgorithmbP10ChromosomeP17curandStateXORWOWS0__param_3
)
{
	.local .align 8 .b8 	__local_depot1[8];
	.reg .b64 	%SP;
	.reg .b64 	%SPL;
	.reg .pred 	%p<37>;
	.reg .b16 	%rs<40>;
	.reg .b32 	%r<505>;
	.reg .b32 	%f<65>;
	.reg .b64 	%rd<24>;
	.reg .b64 	%fd<432>;
	// demoted variable
	.shared .align 8 .b8 _ZZ16geneticAlgorithmbP10ChromosomeP17curandStateXORWOWS0_E15blockPopulation[12000];
	mov.u64 	%SPL, __local_depot1;
	cvta.local.u64 	%SP, %SPL;
	ld.param.s8 	%rs13, [_Z16geneticAlgorithmbP10ChromosomeP17curandStateXORWOWS0__param_0];
	ld.param.u64 	%rd3, [_Z16geneticAlgorithmbP10ChromosomeP17curandStateXORWOWS0__param_2];
	cvta.to.global.u64 	%rd1, %rd3;
	mov.u32 	%r70, %ntid.x;
	mov.u32 	%r71, %ctaid.x;
	mov.u32 	%r72, %tid.x;
	mad.lo.s32 	%r73, %r70, %r71, %r72;
	mul.wide.s32 	%rd4, %r73, 48;
	add.s64 	%rd5, %rd1, %rd4;
	ld.global.v2.u32 	{%r498, %r497}, [%rd5];
	ld.global.v2.u32 	{%r496, %r495}, [%rd5+8];
	ld.global.v2.u32 	{%r494, %r493}, [%rd5+16];
	setp.eq.s16 	%p5, %rs13, 0;
	mov.u32 	%r74, _ZZ16geneticAlgorithmbP10ChromosomeP17curandStateXORWOWS0_E15blockPopulation;
	mad.lo.s32 	%r7, %r72, 120, %r74;
	@%p5 bra 	$L__BB1_2;
	ld.global.v2.u32 	{%r75, %r76}, [%rd1];
	ld.global.v2.u32 	{%r77, %r78}, [%rd1+16];
	ld.global.v2.u32 	{%r79, %r80}, [%rd1+8];
	shr.u32 	%r81, %r76, 2;
	xor.b32  	%r82, %r81, %r76;
	shl.b32 	%r83, %r78, 4;
	shl.b32 	%r84, %r82, 1;
	xor.b32  	%r85, %r84, %r83;
	xor.b32  	%r86, %r85, %r82;
	xor.b32  	%r87, %r86, %r78;
	add.s32 	%r88, %r75, %r87;
	add.s32 	%r89, %r88, 362437;
	cvt.rn.f32.u32 	%f1, %r89;
	fma.rn.f32 	%f2, %f1, 0f2F800000, 0f2F000000;
	cvt.f64.f32 	%fd87, %f2;
	fma.rn.f64 	%fd88, %fd87, 0d4000000000000000, 0dBFF0000000000000;
	st.shared.f64 	[%r7], %fd88;
	shr.u32 	%r90, %r79, 2;
	xor.b32  	%r91, %r90, %r79;
	shl.b32 	%r92, %r87, 4;
	shl.b32 	%r93, %r91, 1;
	xor.b32  	%r94, %r93, %r92;
	xor.b32  	%r95, %r94, %r91;
	xor.b32  	%r96, %r95, %r87;
	add.s32 	%r97, %r75, %r96;
	add.s32 	%r98, %r97, 724874;
	cvt.rn.f32.u32 	%f3, %r98;
	fma.rn.f32 	%f4, %f3, 0f2F800000, 0f2F000000;
	cvt.f64.f32 	%fd89, %f4;
	fma.rn.f64 	%fd90, %fd89, 0d4000000000000000, 0dBFF0000000000000;
	st.shared.f64 	[%r7+8], %fd90;
	shr.u32 	%r99, %r80, 2;
	xor.b32  	%r100, %r99, %r80;
	shl.b32 	%r101, %r96, 4;
	shl.b32 	%r102, %r100, 1;
	xor.b32  	%r103, %r102, %r101;
	xor.b32  	%r104, %r103, %r100;
	xor.b32  	%r105, %r104, %r96;
	add.s32 	%r106, %r75, %r105;
	add.s32 	%r107, %r106, 1087311;
	cvt.rn.f32.u32 	%f5, %r107;
	fma.rn.f32 	%f6, %f5, 0f2F800000, 0f2F000000;
	cvt.f64.f32 	%fd91, %f6;
	fma.rn.f64 	%fd92, %fd91, 0d4000000000000000, 0dBFF0000000000000;
	st.shared.f64 	[%r7+16], %fd92;
	shr.u32 	%r108, %r77, 2;
	xor.b32  	%r109, %r108, %r77;
	shl.b32 	%r110, %r105, 4;
	shl.b32 	%r111, %r109, 1;
	xor.b32  	%r112, %r111, %r110;
	xor.b32  	%r113, %r112, %r109;
	xor.b32  	%r114, %r113, %r105;
	add.s32 	%r115, %r75, %r114;
	add.s32 	%r116, %r115, 1449748;
	cvt.rn.f32.u32 	%f7, %r116;
	fma.rn.f32 	%f8, %f7, 0f2F800000, 0f2F000000;
	cvt.f64.f32 	%fd93, %f8;
	fma.rn.f64 	%fd94, %fd93, 0d4000000000000000, 0dBFF0000000000000;
	st.shared.f64 	[%r7+24], %fd94;
	shr.u32 	%r117, %r78, 2;
	xor.b32  	%r118, %r117, %r78;
	shl.b32 	%r119, %r114, 4;
	shl.b32 	%r120, %r118, 1;
	xor.b32  	%r121, %r120, %r119;
	xor.b32  	%r122, %r121, %r118;
	xor.b32  	%r123, %r122, %r114;
	add.s32 	%r124, %r75, %r123;
	add.s32 	%r125, %r124, 1812185;
	cvt.rn.f32.u32 	%f9, %r125;
	fma.rn.f32 	%f10, %f9, 0f2F800000, 0f2F000000;
	cvt.f64.f32 	%fd95, %f10;
	fma.rn.f64 	%fd96, %fd95, 0d4000000000000000, 0dBFF0000000000000;
	st.shared.f64 	[%r7+32], %fd96;
	shr.u32 	%r126, %r87, 2;
	xor.b32  	%r127, %r126, %r87;
	shl.b32 	%r128, %r123, 4;
	shl.b32 	%r129, %r127, 1;
	xor.b32  	%r130, %r129, %r128;
	xor.b32  	%r131, %r130, %r127;
	xor.b32  	%r132, %r131, %r123;
	add.s32 	%r133, %r75, %r132;
	add.s32 	%r134, %r133, 2174622;
	cvt.rn.f32.u32 	%f11, %r134;
	fma.rn.f32 	%f12, %f11, 0f2F800000, 0f2F000000;
	cvt.f64.f32 	%fd97, %f12;
	fma.rn.f64 	%fd98, %fd97, 0d4000000000000000, 0dBFF0000000000000;
	st.shared.f64 	[%r7+40], %fd98;
	shr.u32 	%r135, %r96, 2;
	xor.b32  	%r136, %r135, %r96;
	shl.b32 	%r137, %r132, 4;
	shl.b32 	%r138, %r136, 1;
	xor.b32  	%r139, %r138, %r137;
	xor.b32  	%r140, %r139, %r136;
	xor.b32  	%r141, %r140, %r132;
	add.s32 	%r142, %r75, %r141;
	add.s32 	%r143, %r142, 2537059;
	cvt.rn.f32.u32 	%f13, %r143;
	fma.rn.f32 	%f14, %f13, 0f2F800000, 0f2F000000;
	cvt.f64.f32 	%fd99, %f14;
	fma.rn.f64 	%fd100, %fd99, 0d4000000000000000, 0dBFF0000000000000;
	st.shared.f64 	[%r7+48], %fd100;
	shr.u32 	%r144, %r105, 2;
	xor.b32  	%r145, %r144, %r105;
	shl.b32 	%r146, %r141, 4;
	shl.b32 	%r147, %r145, 1;
	xor.b32  	%r148, %r147, %r146;
	xor.b32  	%r149, %r148, %r145;
	xor.b32  	%r150, %r149, %r141;
	add.s32 	%r151, %r75, %r150;
	add.s32 	%r152, %r151, 2899496;
	cvt.rn.f32.u32 	%f15, %r152;
	fma.rn.f32 	%f16, %f15, 0f2F800000, 0f2F000000;
	cvt.f64.f32 	%fd101, %f16;
	fma.rn.f64 	%fd102, %fd101, 0d4000000000000000, 0dBFF0000000000000;
	st.shared.f64 	[%r7+56], %fd102;
	shr.u32 	%r153, %r114, 2;
	xor.b32  	%r154, %r153, %r114;
	shl.b32 	%r155, %r150, 4;
	shl.b32 	%r156, %r154, 1;
	xor.b32  	%r157, %r156, %r155;
	xor.b32  	%r158, %r157, %r154;
	xor.b32  	%r159, %r158, %r150;
	add.s32 	%r160, %r75, %r159;
	add.s32 	%r161, %r160, 3261933;
	cvt.rn.f32.u32 	%f17, %r161;
	fma.rn.f32 	%f18, %f17, 0f2F800000, 0f2F000000;
	cvt.f64.f32 	%fd103, %f18;
	fma.rn.f64 	%fd104, %fd103, 0d4000000000000000, 0dBFF0000000000000;
	st.shared.f64 	[%r7+64], %fd104;
	shr.u32 	%r162, %r123, 2;
	xor.b32  	%r163, %r162, %r123;
	shl.b32 	%r164, %r159, 4;
	shl.b32 	%r165, %r163, 1;
	xor.b32  	%r166, %r165, %r164;
	xor.b32  	%r167, %r166, %r163;
	xor.b32  	%r168, %r167, %r159;
	add.s32 	%r169, %r75, %r168;
	add.s32 	%r170, %r169, 3624370;
	cvt.rn.f32.u32 	%f19, %r170;
	fma.rn.f32 	%f20, %f19, 0f2F800000, 0f2F000000;
	cvt.f64.f32 	%fd105, %f20;
	fma.rn.f64 	%fd106, %fd105, 0d4000000000000000, 0dBFF0000000000000;
	st.shared.f64 	[%r7+72], %fd106;
	shr.u32 	%r171, %r132, 2;
	xor.b32  	%r172, %r171, %r132;
	shl.b32 	%r173, %r168, 4;
	shl.b32 	%r174, %r172, 1;
	xor.b32  	%r175, %r174, %r173;
	xor.b32  	%r176, %r175, %r172;
	xor.b32  	%r177, %r176, %r168;
	add.s32 	%r178, %r75, %r177;
	add.s32 	%r179, %r178, 3986807;
	cvt.rn.f32.u32 	%f21, %r179;
	fma.rn.f32 	%f22, %f21, 0f2F800000, 0f2F000000;
	cvt.f64.f32 	%fd107, %f22;
	fma.rn.f64 	%fd108, %fd107, 0d4000000000000000, 0dBFF0000000000000;
	st.shared.f64 	[%r7+80], %fd108;
	shr.u32 	%r180, %r141, 2;
	xor.b32  	%r181, %r180, %r141;
	shl.b32 	%r182, %r177, 4;
	shl.b32 	%r183, %r181, 1;
	xor.b32  	%r184, %r183, %r182;
	xor.b32  	%r185, %r184, %r181;
	xor.b32  	%r186, %r185, %r177;
	add.s32 	%r187, %r75, %r186;
	add.s32 	%r188, %r187, 4349244;
	cvt.rn.f32.u32 	%f23, %r188;
	fma.rn.f32 	%f24, %f23, 0f2F800000, 0f2F000000;
	cvt.f64.f32 	%fd109, %f24;
	fma.rn.f64 	%fd110, %fd109, 0d4000000000000000, 0dBFF0000000000000;
	st.shared.f64 	[%r7+88], %fd110;
	shr.u32 	%r189, %r150, 2;
	xor.b32  	%r190, %r189, %r150;
	shl.b32 	%r191, %r186, 4;
	shl.b32 	%r192, %r190, 1;
	xor.b32  	%r193, %r192, %r191;
	xor.b32  	%r194, %r193, %r190;
	xor.b32  	%r195, %r194, %r186;
	add.s32 	%r196, %r75, %r195;
	add.s32 	%r197, %r196, 4711681;
	cvt.rn.f32.u32 	%f25, %r197;
	fma.rn.f32 	%f26, %f25, 0f2F800000, 0f2F000000;
	cvt.f64.f32 	%fd111, %f26;
	fma.rn.f64 	%fd112, %fd111, 0d4000000000000000, 0dBFF0000000000000;
	st.shared.f64 	[%r7+96], %fd112;
	shr.u32 	%r198, %r159, 2;
	xor.b32  	%r199, %r198, %r159;
	shl.b32 	%r200, %r195, 4;
	shl.b32 	%r201, %r199, 1;
	xor.b32  	%r202, %r201, %r200;
	xor.b32  	%r203, %r202, %r199;
	xor.b32  	%r204, %r203, %r195;
	add.s32 	%r205, %r75, 5074118;
	add.s32 	%r206, %r204, %r205;
	cvt.rn.f32.u32 	%f27, %r206;
	fma.rn.f32 	%f28, %f27, 0f2F800000, 0f2F000000;
	cvt.f64.f32 	%fd113, %f28;
	fma.rn.f64 	%fd114, %fd113, 0d4000000000000000, 0dBFF0000000000000;
	st.shared.f64 	[%r7+104], %fd114;
	st.global.v2.u32 	[%rd1+8], {%r177, %r186};
	st.global.v2.u32 	[%rd1+16], {%r195, %r204};
	st.global.v2.u32 	[%rd1], {%r205, %r168};
	mul.f64 	%fd115, %fd90, %fd90;
	fma.rn.f64 	%fd116, %fd88, %fd88, %fd115;
	fma.rn.f64 	%fd117, %fd92, %fd92, %fd116;
	fma.rn.f64 	%fd118, %fd94, %fd94, %fd117;
	fma.rn.f64 	%fd119, %fd96, %fd96, %fd118;
	fma.rn.f64 	%fd120, %fd98, %fd98, %fd119;
	fma.rn.f64 	%fd121, %fd100, %fd100, %fd120;
	fma.rn.f64 	%fd122, %fd102, %fd102, %fd121;
	fma.rn.f64 	%fd123, %fd104, %fd104, %fd122;
	fma.rn.f64 	%fd124, %fd106, %fd106, %fd123;
	fma.rn.f64 	%fd125, %fd108, %fd108, %fd124;
	fma.rn.f64 	%fd126, %fd110, %fd110, %fd125;
	fma.rn.f64 	%fd127, %fd112, %fd112, %fd126;
	fma.rn.f64 	%fd128, %fd114, %fd114, %fd127;
	st.shared.f64 	[%r7+112], %fd128;
$L__BB1_2:
	bar.sync 	0;
	mov.b32 	%r475, 0;
$L__BB1_3:
	setp.ne.s32 	%p6, %r72, 0;
	@%p6 bra 	$L__BB1_18;
	mov.b32 	%r483, 0;
	mov.b32 	%r482, 99;
$L__BB1_5:
	max.s32 	%r17, %r482, 1;
	setp.gt.u32 	%p8, %r483, 98;
	mov.pred 	%p35, 0;
	@%p8 bra 	$L__BB1_17;
	setp.lt.s32 	%p9, %r482, 2;
	mov.b16 	%rs29, 0;
	mov.b32 	%r486, 0;
	@%p9 bra 	$L__BB1_13;
	ld.shared.f64 	%fd398, [_ZZ16geneticAlgorithmbP10ChromosomeP17curandStateXORWOWS0_E15blockPopulation+112];
	mov.u32 	%r213, _ZZ16geneticAlgorithmbP10ChromosomeP17curandStateXORWOWS0_E15blockPopulation;
	add.s32 	%r484, %r213, 176;
	and.b32  	%r214, %r17, 2147483646;
	neg.s32 	%r485, %r214;
	mov.b16 	%rs29, 0;
$L__BB1_8:
	ld.shared.f64 	%fd399, [%r484+56];
	setp.leu.f64 	%p10, %fd398, %fd399;
	@%p10 bra 	$L__BB1_10;
	ld.shared.f64 	%fd129, [%r484+-56];
	ld.shared.f64 	%fd130, [%r484+-48];
	ld.shared.f64 	%fd131, [%r484+-40];
	ld.shared.f64 	%fd132, [%r484+-32];
	ld.shared.f64 	%fd133, [%r484+-24];
	ld.shared.f64 	%fd134, [%r484+-16];
	ld.shared.f64 	%fd135, [%r484+-8];
	ld.shared.f64 	%fd136, [%r484];
	ld.shared.f64 	%fd137, [%r484+8];
	ld.shared.f64 	%fd138, [%r484+16];
	ld.shared.f64 	%fd139, [%r484+24];
	ld.shared.f64 	%fd140, [%r484+32];
	ld.shared.f64 	%fd141, [%r484+40];
	ld.shared.f64 	%fd142, [%r484+48];
	ld.shared.f64 	%fd143, [%r484+-176];
	ld.shared.f64 	%fd144, [%r484+-168];
	ld.shared.f64 	%fd145, [%r484+-160];
	ld.shared.f64 	%fd146, [%r484+-152];
	ld.shared.f64 	%fd147, [%r484+-144];
	ld.shared.f64 	%fd148, [%r484+-136];
	ld.shared.f64 	%fd149, [%r484+-128];
	ld.shared.f64 	%fd150, [%r484+-120];
	ld.shared.f64 	%fd151, [%r484+-112];
	ld.shared.f64 	%fd152, [%r484+-104];
	ld.shared.f64 	%fd153, [%r484+-96];
	ld.shared.f64 	%fd154, [%r484+-88];
	ld.shared.f64 	%fd155, [%r484+-80];
	ld.shared.f64 	%fd156, [%r484+-72];
	st.shared.f64 	[%r484+-56], %fd143;
	st.shared.f64 	[%r484+-48], %fd144;
	st.shared.f64 	[%r484+-40], %fd145;
	st.shared.f64 	[%r484+-32], %fd146;
	st.shared.f64 	[%r484+-24], %fd147;
	st.shared.f64 	[%r484+-16], %fd148;
	st.shared.f64 	[%r484+-8], %fd149;
	st.shared.f64 	[%r484], %fd150;
	st.shared.f64 	[%r484+8], %fd151;
	st.shared.f64 	[%r484+16], %fd152;
	st.shared.f64 	[%r484+24], %fd153;
	st.shared.f64 	[%r484+32], %fd154;
	st.shared.f64 	[%r484+40], %fd155;
	st.shared.f64 	[%r484+48], %fd156;
	st.shared.f64 	[%r484+56], %fd398;
	st.shared.f64 	[%r484+-176], %fd129;
	st.shared.f64 	[%r484+-168], %fd130;
	st.shared.f64 	[%r484+-160], %fd131;
	st.shared.f64 	[%r484+-152], %fd132;
	st.shared.f64 	[%r484+-144], %fd133;
	st.shared.f64 	[%r484+-136], %fd134;
	st.shared.f64 	[%r484+-128], %fd135;
	st.shared.f64 	[%r484+-120], %fd136;
	st.shared.f64 	[%r484+-112], %fd137;
	st.shared.f64 	[%r484+-104], %fd138;
	st.shared.f64 	[%r484+-96], %fd139;
	st.shared.f64 	[%r484+-88], %fd140;
	st.shared.f64 	[%r484+-80], %fd141;
	st.shared.f64 	[%r484+-72], %fd142;
	st.shared.f64 	[%r484+-64], %fd399;
	mov.b16 	%rs29, 1;
	mov.f64 	%fd399, %fd398;
$L__BB1_10:
	ld.shared.f64 	%fd398, [%r484+176];
	setp.leu.f64 	%p11, %fd399, %fd398;
	@%p11 bra 	$L__BB1_12;
	ld.shared.f64 	%fd157, [%r484+64];
	ld.shared.f64 	%fd158, [%r484+72];
	ld.shared.f64 	%fd159, [%r484+80];
	ld.shared.f64 	%fd160, [%r484+88];
	ld.shared.f64 	%fd161, [%r484+96];
	ld.shared.f64 	%fd162, [%r484+104];
	ld.shared.f64 	%fd163, [%r484+112];
	ld.shared.f64 	%fd164, [%r484+120];
	ld.shared.f64 	%fd165, [%r484+128];
	ld.shared.f64 	%fd166, [%r484+136];
	ld.shared.f64 	%fd167, [%r484+144];
	ld.shared.f64 	%fd168, [%r484+152];
	ld.shared.f64 	%fd169, [%r484+160];
	ld.shared.f64 	%fd170, [%r484+168];
	ld.shared.f64 	%fd171, [%r484+-56];
	ld.shared.f64 	%fd172, [%r484+-48];
	ld.shared.f64 	%fd173, [%r484+-40];
	ld.shared.f64 	%fd174, [%r484+-32];
	ld.shared.f64 	%fd175, [%r484+-24];
	ld.shared.f64 	%fd176, [%r484+-16];
	ld.shared.f64 	%fd177, [%r484+-8];
	ld.shared.f64 	%fd178, [%r484];
	ld.shared.f64 	%fd179, [%r484+8];
	ld.shared.f64 	%fd180, [%r484+16];
	ld.shared.f64 	%fd181, [%r484+24];
	ld.shared.f64 	%fd182, [%r484+32];
	ld.shared.f64 	%fd183, [%r484+40];
	ld.shared.f64 	%fd184, [%r484+48];
	st.shared.f64 	[%r484+64], %fd171;
	st.shared.f64 	[%r484+72], %fd172;
	st.shared.f64 	[%r484+80], %fd173;
	st.shared.f64 	[%r484+88], %fd174;
	st.shared.f64 	[%r484+96], %fd175;
	st.shared.f64 	[%r484+104], %fd176;
	st.shared.f64 	[%r484+112], %fd177;
	st.shared.f64 	[%r484+120], %fd178;
	st.shared.f64 	[%r484+128], %fd179;
	st.shared.f64 	[%r484+136], %fd180;
	st.shared.f64 	[%r484+144], %fd181;
	st.shared.f64 	[%r484+152], %fd182;
	st.shared.f64 	[%r484+160], %fd183;
	st.shared.f64 	[%r484+168], %fd184;
	st.shared.f64 	[%r484+176], %fd399;
	st.shared.f64 	[%r484+-56], %fd157;
	st.shared.f64 	[%r484+-48], %fd158;
	st.shared.f64 	[%r484+-40], %fd159;
	st.shared.f64 	[%r484+-32], %fd160;
	st.shared.f64 	[%r484+-24], %fd161;
	st.shared.f64 	[%r484+-16], %fd162;
	st.shared.f64 	[%r484+-8], %fd163;
	st.shared.f64 	[%r484], %fd164;
	st.shared.f64 	[%r484+8], %fd165;
	st.shared.f64 	[%r484+16], %fd166;
	st.shared.f64 	[%r484+24], %fd167;
	st.shared.f64 	[%r484+32], %fd168;
	st.shared.f64 	[%r484+40], %fd169;
	st.shared.f64 	[%r484+48], %fd170;
	st.shared.f64 	[%r484+56], %fd398;
	mov.b16 	%rs29, 1;
	mov.f64 	%fd398, %fd399;
$L__BB1_12:
	and.b32  	%r486, %r17, 2147483646;
	add.s32 	%r485, %r485, 2;
	add.s32 	%r484, %r484, 240;
	setp.ne.s32 	%p12, %r485, 0;
	@%p12 bra 	$L__BB1_8;
$L__BB1_13:
	and.b32  	%r215, %r17, 1;
	setp.eq.b32 	%p13, %r215, 1;
	not.pred 	%p14, %p13;
	@%p14 bra 	$L__BB1_16;
	mov.u32 	%r216, _ZZ16geneticAlgorithmbP10ChromosomeP17curandStateXORWOWS0_E15blockPopulation;
	mad.lo.s32 	%r217, %r486, 120, %r216;
	add.s32 	%r25, %r217, 112;
	ld.shared.f64 	%fd7, [%r217+112];
	ld.shared.f64 	%fd8, [%r217+232];
	setp.leu.f64 	%p15, %fd7, %fd8;
	@%p15 bra 	$L__BB1_16;
	ld.shared.f64 	%fd185, [%r25+8];
	ld.shared.f64 	%fd186, [%r25+16];
	ld.shared.f64 	%fd187, [%r25+24];
	ld.shared.f64 	%fd188, [%r25+32];
	ld.shared.f64 	%fd189, [%r25+40];
	ld.shared.f64 	%fd190, [%r25+48];
	ld.shared.f64 	%fd191, [%r25+56];
	ld.shared.f64 	%fd192, [%r25+64];
	ld.shared.f64 	%fd193, [%r25+72];
	ld.shared.f64 	%fd194, [%r25+80];
	ld.shared.f64 	%fd195, [%r25+88];
	ld.shared.f64 	%fd196, [%r25+96];
	ld.shared.f64 	%fd197, [%r25+104];
	ld.shared.f64 	%fd198, [%r25+112];
	ld.shared.f64 	%fd199, [%r25+-112];
	ld.shared.f64 	%fd200, [%r25+-104];
	ld.shared.f64 	%fd201, [%r25+-96];
	ld.shared.f64 	%fd202, [%r25+-88];
	ld.shared.f64 	%fd203, [%r25+-80];
	ld.shared.f64 	%fd204, [%r25+-72];
	ld.shared.f64 	%fd205, [%r25+-64];
	ld.shared.f64 	%fd206, [%r25+-56];
	ld.shared.f64 	%fd207, [%r25+-48];
	ld.shared.f64 	%fd208, [%r25+-40];
	ld.shared.f64 	%fd209, [%r25+-32];
	ld.shared.f64 	%fd210, [%r25+-24];
	ld.shared.f64 	%fd211, [%r25+-16];
	ld.shared.f64 	%fd212, [%r25+-8];
	st.shared.f64 	[%r25+8], %fd199;
	st.shared.f64 	[%r25+16], %fd200;
	st.shared.f64 	[%r25+24], %fd201;
	st.shared.f64 	[%r25+32], %fd202;
	st.shared.f64 	[%r25+40], %fd203;
	st.shared.f64 	[%r25+48], %fd204;
	st.shared.f64 	[%r25+56], %fd205;
	st.shared.f64 	[%r25+64], %fd206;
	st.shared.f64 	[%r25+72], %fd207;
	st.shared.f64 	[%r25+80], %fd208;
	st.shared.f64 	[%r25+88], %fd209;
	st.shared.f64 	[%r25+96], %fd210;
	st.shared.f64 	[%r25+104], %fd211;
	st.shared.f64 	[%r25+112], %fd212;
	st.shared.f64 	[%r25+120], %fd7;
	st.shared.f64 	[%r25+-112], %fd185;
	st.shared.f64 	[%r25+-104], %fd186;
	st.shared.f64 	[%r25+-96], %fd187;
	st.shared.f64 	[%r25+-88], %fd188;
	st.shared.f64 	[%r25+-80], %fd189;
	st.shared.f64 	[%r25+-72], %fd190;
	st.shared.f64 	[%r25+-64], %fd191;
	st.shared.f64 	[%r25+-56], %fd192;
	st.shared.f64 	[%r25+-48], %fd193;
	st.shared.f64 	[%r25+-40], %fd194;
	st.shared.f64 	[%r25+-32], %fd195;
	st.shared.f64 	[%r25+-24], %fd196;
	st.shared.f64 	[%r25+-16], %fd197;
	st.shared.f64 	[%r25+-8], %fd198;
	st.shared.f64 	[%r25], %fd8;
	mov.b16 	%rs29, 1;
$L__BB1_16:
	and.b16  	%rs20, %rs29, 255;
	setp.ne.s16 	%p35, %rs20, 0;
$L__BB1_17:
	setp.lt.u32 	%p16, %r483, 99;
	add.s32 	%r483, %r483, 1;
	and.pred  	%p17, %p35, %p16;
	add.s32 	%r482, %r482, -1;
	@%p17 bra 	$L__BB1_5;
$L__BB1_18:
	mov.u32 	%r28, %tid.x;
	setp.lt.u32 	%p18, %r28, 39;
	bar.sync 	0;
	@%p18 bra 	$L__BB1_25;
	mov.u32 	%r218, _ZZ16geneticAlgorithmbP10ChromosomeP17curandStateXORWOWS0_E15blockPopulation;
	mad.lo.s32 	%r29, %r28, 120, %r218;
	shr.u32 	%r219, %r497, 2;
	xor.b32  	%r220, %r219, %r497;
	shl.b32 	%r221, %r493, 4;
	shl.b32 	%r222, %r220, 1;
	xor.b32  	%r223, %r221, %r222;
	xor.b32  	%r224, %r223, %r493;
	xor.b32  	%r489, %r224, %r220;
	add.s32 	%r225, %r498, %r489;
	add.s32 	%r226, %r225, 362437;
	cvt.rn.f32.u32 	%f29, %r226;
	fma.rn.f32 	%f30, %f29, 0f2F800000, 0f2F000000;
	mul.f32 	%f31, %f30, 0f421C0000;
	cvt.rzi.s32.f32 	%r31, %f31;
	shr.u32 	%r227, %r496, 2;
	xor.b32  	%r228, %r227, %r496;
	shl.b32 	%r229, %r489, 4;
	shl.b32 	%r230, %r228, 1;
	xor.b32  	%r231, %r230, %r229;
	xor.b32  	%r232, %r231, %r228;
	xor.b32  	%r488, %r232, %r489;
	add.s32 	%r233, %r498, %r488;
	add.s32 	%r234, %r233, 724874;
	cvt.rn.f32.u32 	%f32, %r234;
	fma.rn.f32 	%f33, %f32, 0f2F800000, 0f2F000000;
	mul.f32 	%f34, %f33, 0f421C0000;
	cvt.rzi.s32.f32 	%r33, %f34;
	setp.ne.s32 	%p19, %r31, %r33;
	@%p19 bra 	$L__BB1_21;
	ld.shared.f64 	%fd415, [%r29];
	ld.shared.f64 	%fd416, [%r29+8];
	ld.shared.f64 	%fd417, [%r29+16];
	ld.shared.f64 	%fd418, [%r29+24];
	ld.shared.f64 	%fd419, [%r29+32];
	ld.shared.f64 	%fd420, [%r29+40];
	ld.shared.f64 	%fd421, [%r29+48];
	ld.shared.f64 	%fd422, [%r29+56];
	ld.shared.f64 	%fd423, [%r29+64];
	ld.shared.f64 	%fd424, [%r29+72];
	ld.shared.f64 	%fd425, [%r29+80];
	ld.shared.f64 	%fd426, [%r29+88];
	ld.shared.f64 	%fd427, [%r29+96];
	ld.shared.f64 	%fd428, [%r29+104];
	bra.uni 	$L__BB1_22;
$L__BB1_21:
	mad.lo.s32 	%r236, %r31, 120, %r218;
	ld.shared.f64 	%fd415, [%r236];
	ld.shared.f64 	%fd416, [%r236+8];
	ld.shared.f64 	%fd417, [%r236+16];
	ld.shared.f64 	%fd418, [%r236+24];
	ld.shared.f64 	%fd419, [%r236+32];
	ld.shared.f64 	%fd420, [%r236+40];
	ld.shared.f64 	%fd421, [%r236+48];
	mad.lo.s32 	%r237, %r33, 120, %r218;
	ld.shared.f64 	%fd422, [%r237+56];
	ld.shared.f64 	%fd423, [%r237+64];
	ld.shared.f64 	%fd424, [%r237+72];
	ld.shared.f64 	%fd425, [%r237+80];
	ld.shared.f64 	%fd426, [%r237+88];
	ld.shared.f64 	%fd427, [%r237+96];
	ld.shared.f64 	%fd428, [%r237+104];
$L__BB1_22:
	shr.u32 	%r238, %r495, 2;
	xor.b32  	%r239, %r238, %r495;
	shl.b32 	%r240, %r488, 4;
	shl.b32 	%r241, %r239, 1;
	xor.b32  	%r242, %r241, %r240;
	xor.b32  	%r243, %r242, %r239;
	xor.b32  	%r487, %r243, %r488;
	add.s32 	%r492, %r498, 1087311;
	add.s32 	%r244, %r487, %r492;
	cvt.rn.f32.u32 	%f35, %r244;
	fma.rn.f32 	%f36, %f35, 0f2F800000, 0f2F000000;
	setp.geu.f32 	%p20, %f36, 0f3E4CCCCD;
	@%p20 bra 	$L__BB1_24;
	shr.u32 	%r245, %r494, 2;
	xor.b32  	%r246, %r245, %r494;
	shl.b32 	%r247, %r487, 4;
	shl.b32 	%r248, %r246, 1;
	xor.b32  	%r249, %r247, %r248;
	xor.b32  	%r250, %r249, %r487;
	xor.b32  	%r251, %r250, %r246;
	add.s32 	%r252, %r498, %r251;
	add.s32 	%r253, %r252, 1449748;
	cvt.rn.f32.u32 	%f37, %r253;
	fma.rn.f32 	%f38, %f37, 0f2F800000, 0f2F000000;
	cvt.f64.f32 	%fd213, %f38;
	fma.rn.f64 	%fd214, %fd213, 0d4000000000000000, 0dBFF0000000000000;
	div.rn.f64 	%fd215, %fd214, 0d4024000000000000;
	mul.f64 	%fd415, %fd215, %fd415;
	shr.u32 	%r254, %r493, 2;
	xor.b32  	%r255, %r254, %r493;
	shl.b32 	%r256, %r251, 4;
	shl.b32 	%r257, %r255, 1;
	xor.b32  	%r258, %r256, %r257;
	xor.b32  	%r259, %r258, %r251;
	xor.b32  	%r260, %r259, %r255;
	add.s32 	%r261, %r498, %r260;
	add.s32 	%r262, %r261, 1812185;
	cvt.rn.f32.u32 	%f39, %r262;
	fma.rn.f32 	%f40, %f39, 0f2F800000, 0f2F000000;
	cvt.f64.f32 	%fd216, %f40;
	fma.rn.f64 	%fd217, %fd216, 0d4000000000000000, 0dBFF0000000000000;
	div.rn.f64 	%fd218, %fd217, 0d4024000000000000;
	mul.f64 	%fd416, %fd218, %fd416;
	shr.u32 	%r263, %r489, 2;
	xor.b32  	%r264, %r263, %r489;
	shl.b32 	%r265, %r260, 4;
	shl.b32 	%r266, %r264, 1;
	xor.b32  	%r267, %r265, %r266;
	xor.b32  	%r268, %r267, %r260;
	xor.b32  	%r269, %r268, %r264;
	add.s32 	%r270, %r498, %r269;
	add.s32 	%r271, %r270, 2174622;
	cvt.rn.f32.u32 	%f41, %r271;
	fma.rn.f32 	%f42, %f41, 0f2F800000, 0f2F000000;
	cvt.f64.f32 	%fd219, %f42;
	fma.rn.f64 	%fd220, %fd219, 0d4000000000000000, 0dBFF0000000000000;
	div.rn.f64 	%fd221, %fd220, 0d4024000000000000;
	mul.f64 	%fd417, %fd221, %fd417;
	shr.u32 	%r272, %r488, 2;
	xor.b32  	%r273, %r272, %r488;
	shl.b32 	%r274, %r269, 4;
	shl.b32 	%r275, %r273, 1;
	xor.b32  	%r276, %r274, %r275;
	xor.b32  	%r277, %r276, %r269;
	xor.b32  	%r278, %r277, %r273;
	add.s32 	%r279, %r498, %r278;
	add.s32 	%r280, %r279, 2537059;
	cvt.rn.f32.u32 	%f43, %r280;
	fma.rn.f32 	%f44, %f43, 0f2F800000, 0f2F000000;
	cvt.f64.f32 	%fd222, %f44;
	fma.rn.f64 	%fd223, %fd222, 0d4000000000000000, 0dBFF0000000000000;
	div.rn.f64 	%fd224, %fd223, 0d4024000000000000;
	mul.f64 	%fd418, %fd224, %fd418;
	shr.u32 	%r281, %r487, 2;
	xor.b32  	%r282, %r281, %r487;
	shl.b32 	%r283, %r278, 4;
	shl.b32 	%r284, %r282, 1;
	xor.b32  	%r285, %r283, %r284;
	xor.b32  	%r286, %r285, %r278;
	xor.b32  	%r287, %r286, %r282;
	add.s32 	%r288, %r498, %r287;
	add.s32 	%r289, %r288, 2899496;
	cvt.rn.f32.u32 	%f45, %r289;
	fma.rn.f32 	%f46, %f45, 0f2F800000, 0f2F000000;
	cvt.f64.f32 	%fd225, %f46;
	fma.rn.f64 	%fd226, %fd225, 0d4000000000000000, 0dBFF0000000000000;
	div.rn.f64 	%fd227, %fd226, 0d4024000000000000;
	mul.f64 	%fd419, %fd227, %fd419;
	shr.u32 	%r290, %r251, 2;
	xor.b32  	%r291, %r290, %r251;
	shl.b32 	%r292, %r287, 4;
	shl.b32 	%r293, %r291, 1;
	xor.b32  	%r294, %r292, %r293;
	xor.b32  	%r295, %r294, %r287;
	xor.b32  	%r296, %r295, %r291;
	add.s32 	%r297, %r498, %r296;
	add.s32 	%r298, %r297, 3261933;
	cvt.rn.f32.u32 	%f47, %r298;
	fma.rn.f32 	%f48, %f47, 0f2F800000, 0f2F000000;
	cvt.f64.f32 	%fd228, %f48;
	fma.rn.f64 	%fd229, %fd228, 0d4000000000000000, 0dBFF0000000000000;
	div.rn.f64 	%fd230, %fd229, 0d4024000000000000;
	mul.f64 	%fd420, %fd230, %fd420;
	shr.u32 	%r299, %r260, 2;
	xor.b32  	%r300, %r299, %r260;
	shl.b32 	%r301, %r296, 4;
	shl.b32 	%r302, %r300, 1;
	xor.b32  	%r303, %r301, %r302;
	xor.b32  	%r304, %r303, %r296;
	xor.b32  	%r305, %r304, %r300;
	add.s32 	%r306, %r498, %r305;
	add.s32 	%r307, %r306, 3624370;
	cvt.rn.f32.u32 	%f49, %r307;
	fma.rn.f32 	%f50, %f49, 0f2F800000, 0f2F000000;
	cvt.f64.f32 	%fd231, %f50;
	fma.rn.f64 	%fd232, %fd231, 0d4000000000000000, 0dBFF0000000000000;
	div.rn.f64 	%fd233, %fd232, 0d4024000000000000;
	mul.f64 	%fd421, %fd233, %fd421;
	shr.u32 	%r308, %r269, 2;
	xor.b32  	%r309, %r308, %r269;
	shl.b32 	%r310, %r305, 4;
	shl.b32 	%r311, %r309, 1;
	xor.b32  	%r312, %r310, %r311;
	xor.b32  	%r313, %r312, %r305;
	xor.b32  	%r314, %r313, %r309;
	add.s32 	%r315, %r498, %r314;
	add.s32 	%r316, %r315, 3986807;
	cvt.rn.f32.u32 	%f51, %r316;
	fma.rn.f32 	%f52, %f51, 0f2F800000, 0f2F000000;
	cvt.f64.f32 	%fd234, %f52;
	fma.rn.f64 	%fd235, %fd234, 0d4000000000000000, 0dBFF0000000000000;
	div.rn.f64 	%fd236, %fd235, 0d4024000000000000;
	mul.f64 	%fd422, %fd236, %fd422;
	shr.u32 	%r317, %r278, 2;
	xor.b32  	%r318, %r317, %r278;
	shl.b32 	%r319, %r314, 4;
	shl.b32 	%r320, %r318, 1;
	xor.b32  	%r321, %r319, %r320;
	xor.b32  	%r322, %r321, %r314;
	xor.b32  	%r323, %r322, %r318;
	add.s32 	%r324, %r498, %r323;
	add.s32 	%r325, %r324, 4349244;
	cvt.rn.f32.u32 	%f53, %r325;
	fma.rn.f32 	%f54, %f53, 0f2F800000, 0f2F000000;
	cvt.f64.f32 	%fd237, %f54;
	fma.rn.f64 	%fd238, %fd237, 0d4000000000000000, 0dBFF0000000000000;
	div.rn.f64 	%fd239, %fd238, 0d4024000000000000;
	mul.f64 	%fd423, %fd239, %fd423;
	shr.u32 	%r326, %r287, 2;
	xor.b32  	%r327, %r326, %r287;
	shl.b32 	%r328, %r323, 4;
	shl.b32 	%r329, %r327, 1;
	xor.b32  	%r330, %r328, %r329;
	xor.b32  	%r331, %r330, %r323;
	xor.b32  	%r494, %r331, %r327;
	add.s32 	%r332, %r498, %r494;
	add.s32 	%r333, %r332, 4711681;
	cvt.rn.f32.u32 	%f55, %r333;
	fma.rn.f32 	%f56, %f55, 0f2F800000, 0f2F000000;
	cvt.f64.f32 	%fd240, %f56;
	fma.rn.f64 	%fd241, %fd240, 0d4000000000000000, 0dBFF0000000000000;
	div.rn.f64 	%fd242, %fd241, 0d4024000000000000;
	mul.f64 	%fd424, %fd242, %fd424;
	shr.u32 	%r334, %r296, 2;
	xor.b32  	%r335, %r334, %r296;
	shl.b32 	%r336, %r494, 4;
	shl.b32 	%r337, %r335, 1;
	xor.b32  	%r338, %r336, %r337;
	xor.b32  	%r339, %r338, %r494;
	xor.b32  	%r493, %r339, %r335;
	add.s32 	%r340, %r498, %r493;
	add.s32 	%r341, %r340, 5074118;
	cvt.rn.f32.u32 	%f57, %r341;
	fma.rn.f32 	%f58, %f57, 0f2F800000, 0f2F000000;
	cvt.f64.f32 	%fd243, %f58;
	fma.rn.f64 	%fd244, %fd243, 0d4000000000000000, 0dBFF0000000000000;
	div.rn.f64 	%fd245, %fd244, 0d4024000000000000;
	mul.f64 	%fd425, %fd245, %fd425;
	shr.u32 	%r342, %r305, 2;
	xor.b32  	%r343, %r342, %r305;
	shl.b32 	%r344, %r493, 4;
	shl.b32 	%r345, %r343, 1;
	xor.b32  	%r346, %r344, %r345;
	xor.b32  	%r347, %r346, %r493;
	xor.b32  	%r489, %r347, %r343;
	add.s32 	%r348, %r498, %r489;
	add.s32 	%r349, %r348, 5436555;
	cvt.rn.f32.u32 	%f59, %r349;
	fma.rn.f32 	%f60, %f59, 0f2F800000, 0f2F000000;
	cvt.f64.f32 	%fd246, %f60;
	fma.rn.f64 	%fd247, %fd246, 0d4000000000000000, 0dBFF0000000000000;
	div.rn.f64 	%fd248, %fd247, 0d4024000000000000;
	mul.f64 	%fd426, %fd248, %fd426;
	shr.u32 	%r350, %r314, 2;
	xor.b32  	%r351, %r350, %r314;
	shl.b32 	%r352, %r489, 4;
	shl.b32 	%r353, %r351, 1;
	xor.b32  	%r354, %r352, %r353;
	xor.b32  	%r355, %r354, %r489;
	xor.b32  	%r488, %r355, %r351;
	add.s32 	%r356, %r498, %r488;
	add.s32 	%r357, %r356, 5798992;
	cvt.rn.f32.u32 	%f61, %r357;
	fma.rn.f32 	%f62, %f61, 0f2F800000, 0f2F000000;
	cvt.f64.f32 	%fd249, %f62;
	fma.rn.f64 	%fd250, %fd249, 0d4000000000000000, 0dBFF0000000000000;
	div.rn.f64 	%fd251, %fd250, 0d4024000000000000;
	mul.f64 	%fd427, %fd251, %fd427;
	shr.u32 	%r358, %r323, 2;
	xor.b32  	%r359, %r358, %r323;
	shl.b32 	%r360, %r488, 4;
	shl.b32 	%r361, %r359, 1;
	xor.b32  	%r362, %r360, %r361;
	xor.b32  	%r363, %r362, %r488;
	xor.b32  	%r487, %r363, %r359;
	add.s32 	%r492, %r498, 6161429;
	add.s32 	%r364, %r487, %r492;
	cvt.rn.f32.u32 	%f63, %r364;
	fma.rn.f32 	%f64, %f63, 0f2F800000, 0f2F000000;
	cvt.f64.f32 	%fd252, %f64;
	fma.rn.f64 	%fd253, %fd252, 0d4000000000000000, 0dBFF0000000000000;
	div.rn.f64 	%fd254, %fd253, 0d4024000000000000;
	mul.f64 	%fd428, %fd254, %fd428;
$L__BB1_24:
	mov.u32 	%r497, %r494;
	mov.u32 	%r496, %r493;
	mul.f64 	%fd255, %fd416, %fd416;
	fma.rn.f64 	%fd256, %fd415, %fd415, %fd255;
	fma.rn.f64 	%fd257, %fd417, %fd417, %fd256;
	fma.rn.f64 	%fd258, %fd418, %fd418, %fd257;
	fma.rn.f64 	%fd259, %fd419, %fd419, %fd258;
	fma.rn.f64 	%fd260, %fd420, %fd420, %fd259;
	fma.rn.f64 	%fd261, %fd421, %fd421, %fd260;
	fma.rn.f64 	%fd262, %fd422, %fd422, %fd261;
	fma.rn.f64 	%fd263, %fd423, %fd423, %fd262;
	fma.rn.f64 	%fd264, %fd424, %fd424, %fd263;
	fma.rn.f64 	%fd265, %fd425, %fd425, %fd264;
	fma.rn.f64 	%fd266, %fd426, %fd426, %fd265;
	fma.rn.f64 	%fd267, %fd427, %fd427, %fd266;
	fma.rn.f64 	%fd268, %fd428, %fd428, %fd267;
	st.shared.f64 	[%r29], %fd415;
	st.shared.f64 	[%r29+8], %fd416;
	st.shared.f64 	[%r29+16], %fd417;
	st.shared.f64 	[%r29+24], %fd418;
	st.shared.f64 	[%r29+32], %fd419;
	st.shared.f64 	[%r29+40], %fd420;
	st.shared.f64 	[%r29+48], %fd421;
	st.shared.f64 	[%r29+56], %fd422;
	st.shared.f64 	[%r29+64], %fd423;
	st.shared.f64 	[%r29+72], %fd424;
	st.shared.f64 	[%r29+80], %fd425;
	st.shared.f64 	[%r29+88], %fd426;
	st.shared.f64 	[%r29+96], %fd427;
	st.shared.f64 	[%r29+104], %fd428;
	st.shared.f64 	[%r29+112], %fd268;
	mov.u32 	%r493, %r487;
	mov.u32 	%r494, %r488;
	mov.u32 	%r495, %r489;
	mov.u32 	%r498, %r492;
$L__BB1_25:
	bar.sync 	0;
	add.s32 	%r475, %r475, 1;
	setp.ne.s32 	%p21, %r475, 1000;
	@%p21 bra 	$L__BB1_3;
	setp.ne.s32 	%p22, %r28, 0;
	bar.sync 	0;
	@%p22 bra 	$L__BB1_44;
	add.u64 	%rd6, %SP, 0;
	add.u64 	%rd2, %SPL, 0;
	mov.b32 	%r499, 0;
	mov.u32 	%r366, _ZZ16geneticAlgorithmbP10ChromosomeP17curandStateXORWOWS0_E15blockPopulation;
	mov.u64 	%rd7, $str;
	mov.u64 	%rd10, $str$1;
	mov.u64 	%rd12, $str$2;
$L__BB1_28:
	mad.lo.s32 	%r367, %r499, 120, %r366;
	ld.shared.f64 	%fd269, [%r367];
	ld.shared.f64 	%fd270, [%r367+8];
	ld.shared.f64 	%fd271, [%r367+16];
	ld.shared.f64 	%fd272, [%r367+24];
	ld.shared.f64 	%fd273, [%r367+32];
	ld.shared.f64 	%fd274, [%r367+40];
	ld.shared.f64 	%fd275, [%r367+48];
	ld.shared.f64 	%fd276, [%r367+56];
	ld.shared.f64 	%fd277, [%r367+64];
	ld.shared.f64 	%fd278, [%r367+72];
	ld.shared.f64 	%fd279, [%r367+80];
	ld.shared.f64 	%fd280, [%r367+88];
	ld.shared.f64 	%fd281, [%r367+96];
	ld.shared.f64 	%fd282, [%r367+104];
	ld.shared.f64 	%fd283, [%r367+112];
	st.local.f64 	[%rd2], %fd283;
	cvta.global.u64 	%rd8, %rd7;
	{ // callseq 0, 0
	.param .b64 param0;
	st.param.b64 	[param0], %rd8;
	.param .b64 param1;
	st.param.b64 	[param1], %rd6;
	.param .b32 retval0;
	call.uni (retval0), 
	vprintf, 
	(
	param0, 
	param1
	);
	ld.param.b32 	%r368, [retval0];
	} // callseq 0
	st.local.f64 	[%rd2], %fd269;
	cvta.global.u64 	%rd11, %rd10;
	{ // callseq 1, 0
	.param .b64 param0;
	st.param.b64 	[param0], %rd11;
	.param .b64 param1;
	st.param.b64 	[param1], %rd6;
	.param .b32 retval0;
	call.uni (retval0), 
	vprintf, 
	(
	param0, 
	param1
	);
	ld.param.b32 	%r370, [retval0];
	} // callseq 1
	st.local.f64 	[%rd2], %fd270;
	{ // callseq 2, 0
	.param .b64 param0;
	st.param.b64 	[param0], %rd11;
	.param .b64 param1;
	st.param.b64 	[param1], %rd6;
	.param .b32 retval0;
	call.uni (retval0), 
	vprintf, 
	(
	param0, 
	param1
	);
	ld.param.b32 	%r372, [retval0];
	} // callseq 2
	st.local.f64 	[%rd2], %fd271;
	{ // callseq 3, 0
	.param .b64 param0;
	st.param.b64 	[param0], %rd11;
	.param .b64 param1;
	st.param.b64 	[param1], %rd6;
	.param .b32 retval0;
	call.uni (retval0), 
	vprintf, 
	(
	param0, 
	param1
	);
	ld.param.b32 	%r374, [retval0];
	} // callseq 3
	st.local.f64 	[%rd2], %fd272;
	{ // callseq 4, 0
	.param .b64 param0;
	st.param.b64 	[param0], %rd11;
	.param .b64 param1;
	st.param.b64 	[param1], %rd6;
	.param .b32 retval0;
	call.uni (retval0), 
	vprintf, 
	(
	param0, 
	param1
	);
	ld.param.b32 	%r376, [retval0];
	} // callseq 4
	st.local.f64 	[%rd2], %fd273;
	{ // callseq 5, 0
	.param .b64 param0;
	st.param.b64 	[param0], %rd11;
	.param .b64 param1;
	st.param.b64 	[param1], %rd6;
	.param .b32 retval0;
	call.uni (retval0), 
	vprintf, 
	(
	param0, 
	param1
	);
	ld.param.b32 	%r378, [retval0];
	} // callseq 5
	st.local.f64 	[%rd2], %fd274;
	{ // callseq 6, 0
	.param .b64 param0;
	st.param.b64 	[param0], %rd11;
	.param .b64 param1;
	st.param.b64 	[param1], %rd6;
	.param .b32 retval0;
	call.uni (retval0), 
	vprintf, 
	(
	param0, 
	param1
	);
	ld.param.b32 	%r380, [retval0];
	} // callseq 6
	st.local.f64 	[%rd2], %fd275;
	{ // callseq 7, 0
	.param .b64 param0;
	st.param.b64 	[param0], %rd11;
	.param .b64 param1;
	st.param.b64 	[param1], %rd6;
	.param .b32 retval0;
	call.uni (retval0), 
	vprintf, 
	(
	param0, 
	param1
	);
	ld.param.b32 	%r382, [retval0];
	} // callseq 7
	st.local.f64 	[%rd2], %fd276;
	{ // callseq 8, 0
	.param .b64 param0;
	st.param.b64 	[param0], %rd11;
	.param .b64 param1;
	st.param.b64 	[param1], %rd6;
	.param .b32 retval0;
	call.uni (retval0), 
	vprintf, 
	(
	param0, 
	param1
	);
	ld.param.b32 	%r384, [retval0];
	} // callseq 8
	st.local.f64 	[%rd2], %fd277;
	{ // callseq 9, 0
	.param .b64 param0;
	st.param.b64 	[param0], %rd11;
	.param .b64 param1;
	st.param.b64 	[param1], %rd6;
	.param .b32 retval0;
	call.uni (retval0), 
	vprintf, 
	(
	param0, 
	param1
	);
	ld.param.b32 	%r386, [retval0];
	} // callseq 9
	st.local.f64 	[%rd2], %fd278;
	{ // callseq 10, 0
	.param .b64 param0;
	st.param.b64 	[param0], %rd11;
	.param .b64 param1;
	st.param.b64 	[param1], %rd6;
	.param .b32 retval0;
	call.uni (retval0), 
	vprintf, 
	(
	param0, 
	param1
	);
	ld.param.b32 	%r388, [retval0];
	} // callseq 10
	st.local.f64 	[%rd2], %fd279;
	{ // callseq 11, 0
	.param .b64 param0;
	st.param.b64 	[param0], %rd11;
	.param .b64 param1;
	st.param.b64 	[param1], %rd6;
	.param .b32 retval0;
	call.uni (retval0), 
	vprintf, 
	(
	param0, 
	param1
	);
	ld.param.b32 	%r390, [retval0];
	} // callseq 11
	st.local.f64 	[%rd2], %fd280;
	{ // callseq 12, 0
	.param .b64 param0;
	st.param.b64 	[param0], %rd11;
	.param .b64 param1;
	st.param.b64 	[param1], %rd6;
	.param .b32 retval0;
	call.uni (retval0), 
	vprintf, 
	(
	param0, 
	param1
	);
	ld.param.b32 	%r392, [retval0];
	} // callseq 12
	st.local.f64 	[%rd2], %fd281;
	{ // callseq 13, 0
	.param .b64 param0;
	st.param.b64 	[param0], %rd11;
	.param .b64 param1;
	st.param.b64 	[param1], %rd6;
	.param .b32 retval0;
	call.uni (retval0), 
	vprintf, 
	(
	param0, 
	param1
	);
	ld.param.b32 	%r394, [retval0];
	} // callseq 13
	st.local.f64 	[%rd2], %fd282;
	{ // callseq 14, 0
	.param .b64 param0;
	st.param.b64 	[param0], %rd11;
	.param .b64 param1;
	st.param.b64 	[param1], %rd6;
	.param .b32 retval0;
	call.uni (retval0), 
	vprintf, 
	(
	param0, 
	param1
	);
	ld.param.b32 	%r396, [retval0];
	} // callseq 14
	cvta.global.u64 	%rd13, %rd12;
	{ // callseq 15, 0
	.param .b64 param0;
	st.param.b64 	[param0], %rd13;
	.param .b64 param1;
	st.param.b64 	[param1], 0;
	.param .b32 retval0;
	call.uni (retval0), 
	vprintf, 
	(
	param0, 
	param1
	);
	ld.param.b32 	%r398, [retval0];
	} // callseq 15
	ld.shared.f64 	%fd284, [%r367+120];
	ld.shared.f64 	%fd285, [%r367+128];
	ld.shared.f64 	%fd286, [%r367+136];
	ld.shared.f64 	%fd287, [%r367+144];
	ld.shared.f64 	%fd288, [%r367+152];
	ld.shared.f64 	%fd289, [%r367+160];
	ld.shared.f64 	%fd290, [%r367+168];
	ld.shared.f64 	%fd291, [%r367+176];
	ld.shared.f64 	%fd292, [%r367+184];
	ld.shared.f64 	%fd293, [%r367+192];
	ld.shared.f64 	%fd294, [%r367+200];
	ld.shared.f64 	%fd295, [%r367+208];
	ld.shared.f64 	%fd296, [%r367+216];
	ld.shared.f64 	%fd297, [%r367+224];
	ld.shared.f64 	%fd298, [%r367+232];
	st.local.f64 	[%rd2], %fd298;
	{ // callseq 16, 0
	.param .b64 param0;
	st.param.b64 	[param0], %rd8;
	.param .b64 param1;
	st.param.b64 	[param1], %rd6;
	.param .b32 retval0;
	call.uni (retval0), 
	vprintf, 
	(
	param0, 
	param1
	);
	ld.param.b32 	%r400, [retval0];
	} // callseq 16
	st.local.f64 	[%rd2], %fd284;
	{ // callseq 17, 0
	.param .b64 param0;
	st.param.b64 	[param0], %rd11;
	.param .b64 param1;
	st.param.b64 	[param1], %rd6;
	.param .b32 retval0;
	call.uni (retval0), 
	vprintf, 
	(
	param0, 
	param1
	);
	ld.param.b32 	%r402, [retval0];
	} // callseq 17
	st.local.f64 	[%rd2], %fd285;
	{ // callseq 18, 0
	.param .b64 param0;
	st.param.b64 	[param0], %rd11;
	.param .b64 param1;
	st.param.b64 	[param1], %rd6;
	.param .b32 retval0;
	call.uni (retval0), 
	vprintf, 
	(
	param0, 
	param1
	);
	ld.param.b32 	%r404, [retval0];
	} // callseq 18
	st.local.f64 	[%rd2], %fd286;
	{ // callseq 19, 0
	.param .b64 param0;
	st.param.b64 	[param0], %rd11;
	.param .b64 param1;
	st.param.b64 	[param1], %rd6;
	.param .b32 retval0;
	call.uni (retval0), 
	vprintf, 
	(
	param0, 
	param1
	);
	ld.param.b32 	%r406, [retval0];
	} // callseq 19
	st.local.f64 	[%rd2], %fd287;
	{ // callseq 20, 0
	.param .b64 param0;
	st.param.b64 	[param0], %rd11;
	.param .b64 param1;
	st.param.b64 	[param1], %rd6;
	.param .b32 retval0;
	call.uni (retval0), 
	vprintf, 
	(
	param0, 
	param1
	);
	ld.param.b32 	%r408, [retval0];
	} // callseq 20
	st.local.f64 	[%rd2], %fd288;
	{ // callseq 21, 0
	.param .b64 param0;
	st.param.b64 	[param0], %rd11;
	.param .b64 param1;
	st.param.b64 	[param1], %rd6;
	.param .b32 retval0;
	call.uni (retval0), 
	vprintf, 
	(
	param0, 
	param1
	);
	ld.param.b32 	%r410, [retval0];
	} // callseq 21
	st.local.f64 	[%rd2], %fd289;
	{ // callseq 22, 0
	.param .b64 param0;
	st.param.b64 	[param0], %rd11;
	.param .b64 param1;
	st.param.b64 	[param1], %rd6;
	.param .b32 retval0;
	call.uni (retval0), 
	vprintf, 
	(
	param0, 
	param1
	);
	ld.param.b32 	%r412, [retval0];
	} // callseq 22
	st.local.f64 	[%rd2], %fd290;
	{ // callseq 23, 0
	.param .b64 param0;
	st.param.b64 	[param0], %rd11;
	.param .b64 param1;
	st.param.b64 	[param1], %rd6;
	.param .b32 retval0;
	call.uni (retval0), 
	vprintf, 
	(
	param0, 
	param1
	);
	ld.param.b32 	%r414, [retval0];
	} // callseq 23
	st.local.f64 	[%rd2], %fd291;
	{ // callseq 24, 0
	.param .b64 param0;
	st.param.b64 	[param0], %rd11;
	.param .b64 param1;
	st.param.b64 	[param1], %rd6;
	.param .b32 retval0;
	call.uni (retval0), 
	vprintf, 
	(
	param0, 
	param1
	);
	ld.param.b32 	%r416, [retval0];
	} // callseq 24
	st.local.f64 	[%rd2], %fd292;
	{ // callseq 25, 0
	.param .b64 param0;
	st.param.b64 	[param0], %rd11;
	.param .b64 param1;
	st.param.b64 	[param1], %rd6;
	.param .b32 retval0;
	call.uni (retval0), 
	vprintf, 
	(
	param0, 
	param1
	);
	ld.param.b32 	%r418, [retval0];
	} // callseq 25
	st.local.f64 	[%rd2], %fd293;
	{ // callseq 26, 0
	.param .b64 param0;
	st.param.b64 	[param0], %rd11;
	.param .b64 param1;
	st.param.b64 	[param1], %rd6;
	.param .b32 retval0;
	call.uni (retval0), 
	vprintf, 
	(
	param0, 
	param1
	);
	ld.param.b32 	%r420, [retval0];
	} // callseq 26
	st.local.f64 	[%rd2], %fd294;
	{ // callseq 27, 0
	.param .b64 param0;
	st.param.b64 	[param0], %rd11;
	.param .b64 param1;
	st.param.b64 	[param1], %rd6;
	.param .b32 retval0;
	call.uni (retval0), 
	vprintf, 
	(
	param0, 
	param1
	);
	ld.param.b32 	%r422, [retval0];
	} // callseq 27
	st.local.f64 	[%rd2], %fd295;
	{ // callseq 28, 0
	.param .b64 param0;
	st.param.b64 	[param0], %rd11;
	.param .b64 param1;
	st.param.b64 	[param1], %rd6;
	.param .b32 retval0;
	call.uni (retval0), 
	vprintf, 
	(
	param0, 
	param1
	);
	ld.param.b32 	%r424, [retval0];
	} // callseq 28
	st.local.f64 	[%rd2], %fd296;
	{ // callseq 29, 0
	.param .b64 param0;
	st.param.b64 	[param0], %rd11;
	.param .b64 param1;
	st.param.b64 	[param1], %rd6;
	.param .b32 retval0;
	call.uni (retval0), 
	vprintf, 
	(
	param0, 
	param1
	);
	ld.param.b32 	%r426, [retval0];
	} // callseq 29
	st.local.f64 	[%rd2], %fd297;
	{ // callseq 30, 0
	.param .b64 param0;
	st.param.b64 	[param0], %rd11;
	.param .b64 param1;
	st.param.b64 	[param1], %rd6;
	.param .b32 retval0;
	call.uni (retval0), 
	vprintf, 
	(
	param0, 
	param1
	);
	ld.param.b32 	%r428, [retval0];
	} // callseq 30
	{ // callseq 31, 0
	.param .b64 param0;
	st.param.b64 	[param0], %rd13;
	.param .b64 param1;
	st.param.b64 	[param1], 0;
	.param .b32 retval0;
	call.uni (retval0), 
	vprintf, 
	(
	param0, 
	param1
	);
	ld.param.b32 	%r430, [retval0];
	} // callseq 31
	add.s32 	%r499, %r499, 2;
	setp.ne.s32 	%p23, %r499, 100;
	@%p23 bra 	$L__BB1_28;
	mov.u64 	%rd14, $str$3;
	cvta.global.u64 	%rd15, %rd14;
	{ // callseq 32, 0
	.param .b64 param0;
	st.param.b64 	[param0], %rd15;
	.param .b64 param1;
	st.param.b64 	[param1], 0;
	.param .b32 retval0;
	call.uni (retval0), 
	vprintf, 
	(
	param0, 
	param1
	);
	ld.param.b32 	%r434, [retval0];
	} // callseq 32
	mov.b32 	%r501, 0;
	mov.b32 	%r500, 99;
$L__BB1_30:
	max.s32 	%r59, %r500, 1;
	setp.gt.u32 	%p25, %r501, 98;
	mov.pred 	%p36, 0;
	@%p25 bra 	$L__BB1_42;
	setp.lt.s32 	%p26, %r500, 2;
	mov.b16 	%rs35, 0;
	mov.b32 	%r504, 0;
	@%p26 bra 	$L__BB1_38;
	ld.shared.f64 	%fd429, [_ZZ16geneticAlgorithmbP10ChromosomeP17curandStateXORWOWS0_E15blockPopulation+112];
	mov.u32 	%r438, _ZZ16geneticAlgorithmbP10ChromosomeP17curandStateXORWOWS0_E15blockPopulation;
	add.s32 	%r502, %r438, 176;
	and.b32  	%r439, %r59, 2147483646;
	neg.s32 	%r503, %r439;
	mov.b16 	%rs35, 0;
$L__BB1_33:
	ld.shared.f64 	%fd430, [%r502+56];
	setp.leu.f64 	%p27, %fd429, %fd430;
	@%p27 bra 	$L__BB1_35;
	ld.shared.f64 	%fd299, [%r502+-56];
	ld.shared.f64 	%fd300, [%r502+-48];
	ld.shared.f64 	%fd301, [%r502+-40];
	ld.shared.f64 	%fd302, [%r502+-32];
	ld.shared.f64 	%fd303, [%r502+-24];
	ld.shared.f64 	%fd304, [%r502+-16];
	ld.shared.f64 	%fd305, [%r502+-8];
	ld.shared.f64 	%fd306, [%r502];
	ld.shared.f64 	%fd307, [%r502+8];
	ld.shared.f64 	%fd308, [%r502+16];
	ld.shared.f64 	%fd309, [%r502+24];
	ld.shared.f64 	%fd310, [%r502+32];
	ld.shared.f64 	%fd311, [%r502+40];
	ld.shared.f64 	%fd312, [%r502+48];
	ld.shared.f64 	%fd313, [%r502+-176];
	ld.shared.f64 	%fd314, [%r502+-168];
	ld.shared.f64 	%fd315, [%r502+-160];
	ld.shared.f64 	%fd316, [%r502+-152];
	ld.shared.f64 	%fd317, [%r502+-144];
	ld.shared.f64 	%fd318, [%r502+-136];
	ld.shared.f64 	%fd319, [%r502+-128];
	ld.shared.f64 	%fd320, [%r502+-120];
	ld.shared.f64 	%fd321, [%r502+-112];
	ld.shared.f64 	%fd322, [%r502+-104];
	ld.shared.f64 	%fd323, [%r502+-96];
	ld.shared.f64 	%fd324, [%r502+-88];
	ld.shared.f64 	%fd325, [%r502+-80];
	ld.shared.f64 	%fd326, [%r502+-72];
	st.shared.f64 	[%r502+-56], %fd313;
	st.shared.f64 	[%r502+-48], %fd314;
	st.shared.f64 	[%r502+-40], %fd315;
	st.shared.f64 	[%r502+-32], %fd316;
	st.shared.f64 	[%r502+-24], %fd317;
	st.shared.f64 	[%r502+-16], %fd318;
	st.shared.f64 	[%r502+-8], %fd319;
	st.shared.f64 	[%r502], %fd320;
	st.shared.f64 	[%r502+8], %fd321;
	st.shared.f64 	[%r502+16], %fd322;
	st.shared.f64 	[%r502+24], %fd323;
	st.shared.f64 	[%r502+32], %fd324;
	st.shared.f64 	[%r502+40], %fd325;
	st.shared.f64 	[%r502+48], %fd326;
	st.shared.f64 	[%r502+56], %fd429;
	st.shared.f64 	[%r502+-176], %fd299;
	st.shared.f64 	[%r502+-168], %fd300;
	st.shared.f64 	[%r502+-160], %fd301;
	st.shared.f64 	[%r502+-152], %fd302;
	st.shared.f64 	[%r502+-144], %fd303;
	st.shared.f64 	[%r502+-136], %fd304;
	st.shared.f64 	[%r502+-128], %fd305;
	st.shared.f64 	[%r502+-120], %fd306;
	st.shared.f64 	[%r502+-112], %fd307;
	st.shared.f64 	[%r502+-104], %fd308;
	st.shared.f64 	[%r502+-96], %fd309;
	st.shared.f64 	[%r502+-88], %fd310;
	st.shared.f64 	[%r502+-80], %fd311;
	st.shared.f64 	[%r502+-72], %fd312;
	st.shared.f64 	[%r502+-64], %fd430;
	mov.b16 	%rs35, 1;
	mov.f64 	%fd430, %fd429;
$L__BB1_35:
	ld.shared.f64 	%fd429, [%r502+176];
	setp.leu.f64 	%p28, %fd430, %fd429;
	@%p28 bra 	$L__BB1_37;
	ld.shared.f64 	%fd327, [%r502+64];
	ld.shared.f64 	%fd328, [%r502+72];
	ld.shared.f64 	%fd329, [%r502+80];
	ld.shared.f64 	%fd330, [%r502+88];
	ld.shared.f64 	%fd331, [%r502+96];
	ld.shared.f64 	%fd332, [%r502+104];
	ld.shared.f64 	%fd333, [%r502+112];
	ld.shared.f64 	%fd334, [%r502+120];
	ld.shared.f64 	%fd335, [%r502+128];
	ld.shared.f64 	%fd336, [%r502+136];
	ld.shared.f64 	%fd337, [%r502+144];
	ld.shared.f64 	%fd338, [%r502+152];
	ld.shared.f64 	%fd339, [%r502+160];
	ld.shared.f64 	%fd340, [%r502+168];
	ld.shared.f64 	%fd341, [%r502+-56];
	ld.shared.f64 	%fd342, [%r502+-48];
	ld.shared.f64 	%fd343, [%r502+-40];
	ld.shared.f64 	%fd344, [%r502+-32];
	ld.shared.f64 	%fd345, [%r502+-24];
	ld.shared.f64 	%fd346, [%r502+-16];
	ld.shared.f64 	%fd347, [%r502+-8];
	ld.shared.f64 	%fd348, [%r502];
	ld.shared.f64 	%fd349, [%r502+8];
	ld.shared.f64 	%fd350, [%r502+16];
	ld.shared.f64 	%fd351, [%r502+24];
	ld.shared.f64 	%fd352, [%r502+32];
	ld.shared.f64 	%fd353, [%r502+40];
	ld.shared.f64 	%fd354, [%r502+48];
	st.shared.f64 	[%r502+64], %fd341;
	st.shared.f64 	[%r502+72], %fd342;
	st.shared.f64 	[%r502+80], %fd343;
	st.shared.f64 	[%r502+88], %fd344;
	st.shared.f64 	[%r502+96], %fd345;
	st.shared.f64 	[%r502+104], %fd346;
	st.shared.f64 	[%r502+112], %fd347;
	st.shared.f64 	[%r502+120], %fd348;
	st.shared.f64 	[%r502+128], %fd349;
	st.shared.f64 	[%r502+136], %fd350;
	st.shared.f64 	[%r502+144], %fd351;
	st.shared.f64 	[%r502+152], %fd352;
	st.shared.f64 	[%r502+160], %fd353;
	st.shared.f64 	[%r502+168], %fd354;
	st.shared.f64 	[%r502+176], %fd430;
	st.shared.f64 	[%r502+-56], %fd327;
	st.shared.f64 	[%r502+-48], %fd328;
	st.shared.f64 	[%r502+-40], %fd329;
	st.shared.f64 	[%r502+-32], %fd330;
	st.shared.f64 	[%r502+-24], %fd331;
	st.shared.f64 	[%r502+-16], %fd332;
	st.shared.f64 	[%r502+-8], %fd333;
	st.shared.f64 	[%r502], %fd334;
	st.shared.f64 	[%r502+8], %fd335;
	st.shared.f64 	[%r502+16], %fd336;
	st.shared.f64 	[%r502+24], %fd337;
	st.shared.f64 	[%r502+32], %fd338;
	st.shared.f64 	[%r502+40], %fd339;
	st.shared.f64 	[%r502+48], %fd340;
	st.shared.f64 	[%r502+56], %fd429;
	mov.b16 	%rs35, 1;
	mov.f64 	%fd429, %fd430;
$L__BB1_37:
	and.b32  	%r504, %r59, 2147483646;
	add.s32 	%r503, %r503, 2;
	add.s32 	%r502, %r502, 240;
	setp.ne.s32 	%p29, %r503, 0;
	@%p29 bra 	$L__BB1_33;
$L__BB1_38:
	and.b32  	%r440, %r59, 1;
	setp.eq.b32 	%p30, %r440, 1;
	not.pred 	%p31, %p30;
	@%p31 bra 	$L__BB1_41;
	mov.u32 	%r441, _ZZ16geneticAlgorithmbP10ChromosomeP17curandStateXORWOWS0_E15blockPopulation;
	mad.lo.s32 	%r442, %r504, 120, %r441;
	add.s32 	%r67, %r442, 112;
	ld.shared.f64 	%fd85, [%r442+112];
	ld.shared.f64 	%fd86, [%r442+232];
	setp.leu.f64 	%p32, %fd85, %fd86;
	@%p32 bra 	$L__BB1_41;
	ld.shared.f64 	%fd355, [%r67+8];
	ld.shared.f64 	%fd356, [%r67+16];
	ld.shared.f64 	%fd357, [%r67+24];
	ld.shared.f64 	%fd358, [%r67+32];
	ld.shared.f64 	%fd359, [%r67+40];
	ld.shared.f64 	%fd360, [%r67+48];
	ld.shared.f64 	%fd361, [%r67+56];
	ld.shared.f64 	%fd362, [%r67+64];
	ld.shared.f64 	%fd363, [%r67+72];
	ld.shared.f64 	%fd364, [%r67+80];
	ld.shared.f64 	%fd365, [%r67+88];
	ld.shared.f64 	%fd366, [%r67+96];
	ld.shared.f64 	%fd367, [%r67+104];
	ld.shared.f64 	%fd368, [%r67+112];
	ld.shared.f64 	%fd369, [%r67+-112];
	ld.shared.f64 	%fd370, [%r67+-104];
	ld.shared.f64 	%fd371, [%r67+-96];
	ld.shared.f64 	%fd372, [%r67+-88];
	ld.shared.f64 	%fd373, [%r67+-80];
	ld.shared.f64 	%fd374, [%r67+-72];
	ld.shared.f64 	%fd375, [%r67+-64];
	ld.shared.f64 	%fd376, [%r67+-56];
	ld.shared.f64 	%fd377, [%r67+-48];
	ld.shared.f64 	%fd378, [%r67+-40];
	ld.shared.f64 	%fd379, [%r67+-32];
	ld.shared.f64 	%fd380, [%r67+-24];
	ld.shared.f64 	%fd381, [%r67+-16];
	ld.shared.f64 	%fd382, [%r67+-8];
	st.shared.f64 	[%r67+8], %fd369;
	st.shared.f64 	[%r67+16], %fd370;
	st.shared.f64 	[%r67+24], %fd371;
	st.shared.f64 	[%r67+32], %fd372;
	st.shared.f64 	[%r67+40], %fd373;
	st.shared.f64 	[%r67+48], %fd374;
	st.shared.f64 	[%r67+56], %fd375;
	st.shared.f64 	[%r67+64], %fd376;
	st.shared.f64 	[%r67+72], %fd377;
	st.shared.f64 	[%r67+80], %fd378;
	st.shared.f64 	[%r67+88], %fd379;
	st.shared.f64 	[%r67+96], %fd380;
	st.shared.f64 	[%r67+104], %fd381;
	st.shared.f64 	[%r67+112], %fd382;
	st.shared.f64 	[%r67+120], %fd85;
	st.shared.f64 	[%r67+-112], %fd355;
	st.shared.f64 	[%r67+-104], %fd356;
	st.shared.f64 	[%r67+-96], %fd357;
	st.shared.f64 	[%r67+-88], %fd358;
	st.shared.f64 	[%r67+-80], %fd359;
	st.shared.f64 	[%r67+-72], %fd360;
	st.shared.f64 	[%r67+-64], %fd361;
	st.shared.f64 	[%r67+-56], %fd362;
	st.shared.f64 	[%r67+-48], %fd363;
	st.shared.f64 	[%r67+-40], %fd364;
	st.shared.f64 	[%r67+-32], %fd365;
	st.shared.f64 	[%r67+-24], %fd366;
	st.shared.f64 	[%r67+-16], %fd367;
	st.shared.f64 	[%r67+-8], %fd368;
	st.shared.f64 	[%r67], %fd86;
	mov.b16 	%rs35, 1;
$L__BB1_41:
	and.b16  	%rs27, %rs35, 255;
	setp.ne.s16 	%p36, %rs27, 0;
$L__BB1_42:
	setp.lt.u32 	%p33, %r501, 99;
	add.s32 	%r501, %r501, 1;
	and.pred  	%p34, %p36, %p33;
	add.s32 	%r500, %r500, -1;
	@%p34 bra 	$L__BB1_30;
	add.u64 	%rd16, %SP, 0;
	add.u64 	%rd17, %SPL, 0;
	ld.shared.f64 	%fd383, [_ZZ16geneticAlgorithmbP10ChromosomeP17curandStateXORWOWS0_E15blockPopulation];
	ld.shared.f64 	%fd384, [_ZZ16geneticAlgorithmbP10ChromosomeP17curandStateXORWOWS0_E15blockPopulation+8];
	ld.shared.f64 	%fd385, [_ZZ16geneticAlgorithmbP10ChromosomeP17curandStateXORWOWS0_E15blockPopulation+16];
	ld.shared.f64 	%fd386, [_ZZ16geneticAlgorithmbP10ChromosomeP17curandStateXORWOWS0_E15blockPopulation+24];
	ld.shared.f64 	%fd387, [_ZZ16geneticAlgorithmbP10ChromosomeP17curandStateXORWOWS0_E15blockPopulation+32];
	ld.shared.f64 	%fd388, [_ZZ16geneticAlgorithmbP10ChromosomeP17curandStateXORWOWS0_E15blockPopulation+40];
	ld.shared.f64 	%fd389, [_ZZ16geneticAlgorithmbP10ChromosomeP17curandStateXORWOWS0_E15blockPopulation+48];
	ld.shared.f64 	%fd390, [_ZZ16geneticAlgorithmbP10ChromosomeP17curandStateXORWOWS0_E15blockPopulation+56];
	ld.shared.f64 	%fd391, [_ZZ16geneticAlgorithmbP10ChromosomeP17curandStateXORWOWS0_E15blockPopulation+64];
	ld.shared.f64 	%fd392, [_ZZ16geneticAlgorithmbP10ChromosomeP17curandStateXORWOWS0_E15blockPopulation+72];
	ld.shared.f64 	%fd393, [_ZZ16geneticAlgorithmbP10ChromosomeP17curandStateXORWOWS0_E15blockPopulation+80];
	ld.shared.f64 	%fd394, [_ZZ16geneticAlgorithmbP10ChromosomeP17curandStateXORWOWS0_E15blockPopulation+88];
	ld.shared.f64 	%fd395, [_ZZ16geneticAlgorithmbP10ChromosomeP17curandStateXORWOWS0_E15blockPopulation+96];
	ld.shared.f64 	%fd396, [_ZZ16geneticAlgorithmbP10ChromosomeP17curandStateXORWOWS0_E15blockPopulation+104];
	ld.shared.f64 	%fd397, [_ZZ16geneticAlgorithmbP10ChromosomeP17curandStateXORWOWS0_E15blockPopulation+112];
	st.local.f64 	[%rd17], %fd397;
	mov.u64 	%rd18, $str;
	cvta.global.u64 	%rd19, %rd18;
	{ // callseq 33, 0
	.param .b64 param0;
	st.param.b64 	[param0], %rd19;
	.param .b64 param1;
	st.param.b64 	[param1], %rd16;
	.param .b32 retval0;
	call.uni (retval0), 
	vprintf, 
	(
	param0, 
	param1
	);
	ld.param.b32 	%r443, [retval0];
	} // callseq 33
	st.local.f64 	[%rd17], %fd383;
	mov.u64 	%rd20, $str$1;
	cvta.global.u64 	%rd21, %rd20;
	{ // callseq 34, 0
	.param .b64 param0;
	st.param.b64 	[param0], %rd21;
	.param .b64 param1;
	st.param.b64 	[param1], %rd16;
	.param .b32 retval0;
	call.uni (retval0), 
	vprintf, 
	(
	param0, 
	param1
	);
	ld.param.b32 	%r445, [retval0];
	} // callseq 34
	st.local.f64 	[%rd17], %fd384;
	{ // callseq 35, 0
	.param .b64 param0;
	st.param.b64 	[param0], %rd21;
	.param .b64 param1;
	st.param.b64 	[param1], %rd16;
	.param .b32 retval0;
	call.uni (retval0), 
	vprintf, 
	(
	param0, 
	param1
	);
	ld.param.b32 	%r447, [retval0];
	} // callseq 35
	st.local.f64 	[%rd17], %fd385;
	{ // callseq 36, 0
	.param .b64 param0;
	st.param.b64 	[param0], %rd21;
	.param .b64 param1;
	st.param.b64 	[param1], %rd16;
	.param .b32 retval0;
	call.uni (retval0), 
	vprintf, 
	(
	param0, 
	param1
	);
	ld.param.b32 	%r449, [retval0];
	} // callseq 36
	st.local.f64 	[%rd17], %fd386;
	{ // callseq 37, 0
	.param .b64 param0;
	st.param.b64 	[param0], %rd21;
	.param .b64 param1;
	st.param.b64 	[param1], %rd16;
	.param .b32 retval0;
	call.uni (retval0), 
	vprintf, 
	(
	param0, 
	param1
	);
	ld.param.b32 	%r451, [retval0];
	} // callseq 37
	st.local.f64 	[%rd17], %fd387;
	{ // callseq 38, 0
	.param .b64 param0;
	st.param.b64 	[param0], %rd21;
	.param .b64 param1;
	st.param.b64 	[param1], %rd16;
	.param .b32 retval0;
	call.uni (retval0), 
	vprintf, 
	(
	param0, 
	param1
	);
	ld.param.b32 	%r453, [retval0];
	} // callseq 38
	st.local.f64 	[%rd17], %fd388;
	{ // callseq 39, 0
	.param .b64 param0;
	st.param.b64 	[param0], %rd21;
	.param .b64 param1;
	st.param.b64 	[param1], %rd16;
	.param .b32 retval0;
	call.uni (retval0), 
	vprintf, 
	(
	param0, 
	param1
	);
	ld.param.b32 	%r455, [retval0];
	} // callseq 39
	st.local.f64 	[%rd17], %fd389;
	{ // callseq 40, 0
	.param .b64 param0;
	st.param.b64 	[param0], %rd21;
	.param .b64 param1;
	st.param.b64 	[param1], %rd16;
	.param .b32 retval0;
	call.uni (retval0), 
	vprintf, 
	(
	param0, 
	param1
	);
	ld.param.b32 	%r457, [retval0];
	} // callseq 40
	st.local.f64 	[%rd17], %fd390;
	{ // callseq 41, 0
	.param .b64 param0;
	st.param.b64 	[param0], %rd21;
	.param .b64 param1;
	st.param.b64 	[param1], %rd16;
	.param .b32 retval0;
	call.uni (retval0), 
	vprintf, 
	(
	param0, 
	param1
	);
	ld.param.b32 	%r459, [retval0];
	} // callseq 41
	st.local.f64 	[%rd17], %fd391;
	{ // callseq 42, 0
	.param .b64 param0;
	st.param.b64 	[param0], %rd21;
	.param .b64 param1;
	st.param.b64 	[param1], %rd16;
	.param .b32 retval0;
	call.uni (retval0), 
	vprintf, 
	(
	param0, 
	param1
	);
	ld.param.b32 	%r461, [retval0];
	} // callseq 42
	st.local.f64 	[%rd17], %fd392;
	{ // callseq 43, 0
	.param .b64 param0;
	st.param.b64 	[param0], %rd21;
	.param .b64 param1;
	st.param.b64 	[param1], %rd16;
	.param .b32 retval0;
	call.uni (retval0), 
	vprintf, 
	(
	param0, 
	param1
	);
	ld.param.b32 	%r463, [retval0];
	} // callseq 43
	st.local.f64 	[%rd17], %fd393;
	{ // callseq 44, 0
	.param .b64 param0;
	st.param.b64 	[param0], %rd21;
	.param .b64 param1;
	st.param.b64 	[param1], %rd16;
	.param .b32 retval0;
	call.uni (retval0), 
	vprintf, 
	(
	param0, 
	param1
	);
	ld.param.b32 	%r465, [retval0];
	} // callseq 44
	st.local.f64 	[%rd17], %fd394;
	{ // callseq 45, 0
	.param .b64 param0;
	st.param.b64 	[param0], %rd21;
	.param .b64 param1;
	st.param.b64 	[param1], %rd16;
	.param .b32 retval0;
	call.uni (retval0), 
	vprintf, 
	(
	param0, 
	param1
	);
	ld.param.b32 	%r467, [retval0];
	} // callseq 45
	st.local.f64 	[%rd17], %fd395;
	{ // callseq 46, 0
	.param .b64 param0;
	st.param.b64 	[param0], %rd21;
	.param .b64 param1;
	st.param.b64 	[param1], %rd16;
	.param .b32 retval0;
	call.uni (retval0), 
	vprintf, 
	(
	param0, 
	param1
	);
	ld.param.b32 	%r469, [retval0];
	} // callseq 46
	st.local.f64 	[%rd17], %fd396;
	{ // callseq 47, 0
	.param .b64 param0;
	st.param.b64 	[param0], %rd21;
	.param .b64 param1;
	st.param.b64 	[param1], %rd16;
	.param .b32 retval0;
	call.uni (retval0), 
	vprintf, 
	(
	param0, 
	param1
	);
	ld.param.b32 	%r471, [retval0];
	} // callseq 47
	mov.u64 	%rd22, $str$2;
	cvta.global.u64 	%rd23, %rd22;
	{ // callseq 48, 0
	.param .b64 param0;
	st.param.b64 	[param0], %rd23;
	.param .b64 param1;
	st.param.b64 	[param1], 0;
	.param .b32 retval0;
	call.uni (retval0), 
	vprintf, 
	(
	param0, 
	param1
	);
	ld.param.b32 	%r473, [retval0];
	} // callseq 48
$L__BB1_44:
	bar.sync 	0;
	ret;

}


// ===== COMPILED SASS (sm_100) =====

	.target	sm_100

	.elftype	@"ET_EXEC"


//--------------------- .note.nv.tkinfo           --------------------------
	.section	.note.nv.tkinfo,"",@"SHT_NOTE"
	.sectionflags	@"SHF_NOTE_NV_TKINFO"
	.tkinfo
        /*0018*/ 	.word	0x00000002
        /*0030*/ 	.string	""
        /*0030*/ 	.string	"ptxas"
        /*0030*/ 	.string	"Cuda compilation tools, release 13.0, V13.0.88"
        /*0030*/ 	.string	"Build cuda_13.0.r13.0/compiler.36424714_0"
        /*0030*/ 	.string	"-arch sm_100 -m 64 "



//--------------------- .note.nv.cuinfo           --------------------------
	.section	.note.nv.cuinfo,"",@"SHT_NOTE"
	.sectionflags	@"SHF_NOTE_NV_CUINFO"
        /*0018*/ 	.short	0x0002
        /*001a*/ 	.short	0x0064
        /*001c*/ 	.short	0x0082
	.zero		2


//--------------------- .nv.info                  --------------------------
	.section	.nv.info,"",@"SHT_CUDA_INFO"
	.align	4


	//----- nvinfo : EIATTR_REGCOUNT
	.align		4
        /*0000*/ 	.byte	0x04, 0x2f
        /*0002*/ 	.short	(.L_14 - .L_13)
	.align		4
.L_13:
        /*0004*/ 	.word	index@(_Z17setupRandomStreamjP17curandStateXORWOW)
        /*0008*/ 	.word	0x0000001f


	//----- nvinfo : EIATTR_FRAME_SIZE
	.align		4
.L_14:
        /*000c*/ 	.byte	0x04, 0x11
        /*000e*/ 	.short	(.L_16 - .L_15)
	.align		4
.L_15:
        /*0010*/ 	.word	index@(_Z17setupRandomStreamjP17curandStateXORWOW)
        /*0014*/ 	.word	0x00000000


	//----- nvinfo : EIATTR_REGCOUNT
	.align		4
.L_16:
        /*0018*/ 	.byte	0x04, 0x2f
        /*001a*/ 	.short	(.L_18 - .L_17)
	.align		4
.L_17:
        /*001c*/ 	.word	index@(_Z16geneticAlgorithmbP10ChromosomeP17curandStateXORWOWS0_)
        /*0020*/ 	.word	0x0000004a


	//----- nvinfo : EIATTR_FRAME_SIZE
	.align		4
.L_18:
        /*0024*/ 	.byte	0x04, 0x11
        /*0026*/ 	.short	(.L_20 - .L_19)
	.align		4
.L_19:
        /*0028*/ 	.word	index@($__internal_0_$__cuda_sm20_div_rn_f64_full)
        /*002c*/ 	.word	0x00000008


	//----- nvinfo : EIATTR_FRAME_SIZE
	.align		4
.L_20:
        /*0030*/ 	.byte	0x04, 0x11
        /*0032*/ 	.short	(.L_22 - .L_21)
	.align		4
.L_21:
        /*0034*/ 	.word	index@(_Z16geneticAlgorithmbP10ChromosomeP17curandStateXORWOWS0_)
        /*0038*/ 	.word	0x00000008


	//----- nvinfo : EIATTR_MIN_STACK_SIZE
	.align		4
.L_22:
        /*003c*/ 	.byte	0x04, 0x12
        /*003e*/ 	.short	(.L_24 - .L_23)
	.align		4
.L_23:
        /*0040*/ 	.word	index@(_Z16geneticAlgorithmbP10ChromosomeP17curandStateXORWOWS0_)
        /*0044*/ 	.word	0x00000008


	//----- nvinfo : EIATTR_MIN_STACK_SIZE
	.align		4
.L_24:
        /*0048*/ 	.byte	0x04, 0x12
        /*004a*/ 	.short	(.L_26 - .L_25)
	.align		4
.L_25:
        /*004c*/ 	.word	index@(_Z17setupRandomStreamjP17curandStateXORWOW)
        /*0050*/ 	.word	0x00000000
.L_26:


//--------------------- .nv.compat                --------------------------
	.section	.nv.compat,"",@"SHT_CUDA_COMPAT_INFO"
	.align	4
        /*0000*/ 	.byte	0x02, 0x09, 0x00, 0x00, 0x02, 0x02, 0x01, 0x00, 0x02, 0x05, 0x05, 0x00, 0x03, 0x07, 0x01, 0x01
        /*0010*/ 	.byte	0x02, 0x03, 0x00, 0x00, 0x02, 0x06, 0x01, 0x00, 0x04, 0x0b, 0x08, 0x00, 0x01, 0x00, 0x00, 0x00
        /*0020*/ 	.byte	0x00, 0x00, 0x00, 0x00


//--------------------- .nv.info._Z16geneticAlgorithmbP10ChromosomeP17curandStateXORWOWS0_ --------------------------
	.section	.nv.info._Z16geneticAlgorithmbP10ChromosomeP17curandStateXORWOWS0_,"",@"SHT_CUDA_INFO"
	.sectionflags	@""
	.align	4


	//----- nvinfo : EIATTR_CUDA_API_VERSION
	.align		4
        /*0000*/ 	.byte	0x04, 0x37
        /*0002*/ 	.short	(.L_28 - .L_27)
.L_27:
        /*0004*/ 	.word	0x00000082


	//----- nvinfo : EIATTR_KPARAM_INFO
	.align		4
.L_28:
        /*0008*/ 	.byte	0x04, 0x17
        /*000a*/ 	.short	(.L_30 - .L_29)
.L_29:
        /*000c*/ 	.word	0x00000000
        /*0010*/ 	.short	0x0003
        /*0012*/ 	.short	0x0018
        /*0014*/ 	.byte	0x00, 0xf5, 0x21, 0x00


	//----- nvinfo : EIATTR_KPARAM_INFO
	.align		4
.L_30:
        /*0018*/ 	.byte	0x04, 0x17
        /*001a*/ 	.short	(.L_32 - .L_31)
.L_31:
        /*001c*/ 	.word	0x00000000
        /*0020*/ 	.short	0x0002
        /*0022*/ 	.short	0x0010
        /*0024*/ 	.byte	0x00, 0xf5, 0x21, 0x00


	//----- nvinfo : EIATTR_KPARAM_INFO
	.align		4
.L_32:
        /*0028*/ 	.byte	0x04, 0x17
        /*002a*/ 	.short	(.L_34 - .L_33)
.L_33:
        /*002c*/ 	.word	0x00000000
        /*0030*/ 	.short	0x0001
        /*0032*/ 	.short	0x0008
        /*0034*/ 	.byte	0x00, 0xf5, 0x21, 0x00


	//----- nvinfo : EIATTR_KPARAM_INFO
	.align		4
.L_34:
        /*0038*/ 	.byte	0x04, 0x17
        /*003a*/ 	.short	(.L_36 - .L_35)
.L_35:
        /*003c*/ 	.word	0x00000000
        /*0040*/ 	.short	0x0000
        /*0042*/ 	.short	0x0000
        /*0044*/ 	.byte	0x00, 0xf0, 0x05, 0x00


	//----- nvinfo : EIATTR_SPARSE_MMA_MASK
	.align		4
.L_36:
        /*0048*/ 	.byte	0x03, 0x50
        /*004a*/ 	.short	0x0000


	//----- nvinfo : EIATTR_MAXREG_COUNT
	.align		4
        /*004c*/ 	.byte	0x03, 0x1b
        /*004e*/ 	.short	0x00ff


	//----- nvinfo : EIATTR_NUM_BARRIERS
	.align		4
        /*0050*/ 	.byte	0x02, 0x4c
        /*0052*/ 	.byte	0x01
	.zero		1


	//----- nvinfo : EIATTR_EXTERNS
	.align		4
        /*0054*/ 	.byte	0x04, 0x0f
        /*0056*/ 	.short	(.L_38 - .L_37)


	//   ....[0]....
	.align		4
.L_37:
        /*0058*/ 	.word	index@(vprintf)


	//----- nvinfo : EIATTR_MERCURY_ISA_VERSION
	.align		4
.L_38:
        /*005c*/ 	.byte	0x03, 0x5f
        /*005e*/ 	.short	0x0101


	//----- nvinfo : EIATTR_VRC_CTA_INIT_COUNT
	.align		4
        /*0060*/ 	.byte	0x02, 0x4a
	.zero		1
	.zero		1


	//----- nvinfo : EIATTR_SYSCALL_OFFSETS
	.align		4
        /*0064*/ 	.byte	0x04, 0x46
        /*0066*/ 	.short	(.L_40 - .L_39)


	//   ....[0]....
.L_39:
        /*0068*/ 	.word	0x00004a00


	//   ....[1]....
        /*006c*/ 	.word	0x00004a90


	//   ....[2]....
        /*0070*/ 	.word	0x00004b20


	//   ....[3]....
        /*0074*/ 	.word	0x00004bb0


	//   ....[4]....
        /*0078*/ 	.word	0x00004c40


	//   ....[5]....
        /*007c*/ 	.word	0x00004cd0


	//   ....[6]....
        /*0080*/ 	.word	0x00004d60


	//   ....[7]....
        /*0084*/ 	.word	0x00004df0


	//   ....[8]....
        /*0088*/ 	.word	0x00004e80


	//   ....[9]....
        /*008c*/ 	.word	0x00004f10


	//   ....[10]....
        /*0090*/ 	.word	0x00004fa0


	//   ....[11]....
        /*0094*/ 	.word	0x00005030


	//   ....[12]....
        /*0098*/ 	.word	0x000050c0


	//   ....[13]....
        /*009c*/ 	.word	0x00005150


	//   ....[14]....
        /*00a0*/ 	.word	0x000051e0


	//   ....[15]....
        /*00a4*/ 	.word	0x00005250


	//   ....[16]....
        /*00a8*/ 	.word	0x00005360


	//   ....[17]....
        /*00ac*/ 	.word	0x000053f0


	//   ....[18]....
        /*00b0*/ 	.word	0x00005480


	//   ....[19]....
        /*00b4*/ 	.word	0x00005510


	//   ....[20]....
        /*00b8*/ 	.word	0x000055a0


	//   ....[21]....
        /*00bc*/ 	.word	0x00005630


	//   ....[22]....
        /*00c0*/ 	.word	0x000056c0


	//   ....[23]....
        /*00c4*/ 	.word	0x00005750


	//   ....[24]....
        /*00c8*/ 	.word	0x000057e0


	//   ....[25]....
        /*00cc*/ 	.word	0x00005870


	//   ....[26]....
        /*00d0*/ 	.word	0x00005900


	//   ....[27]....
        /*00d4*/ 	.word	0x00005990


	//   ....[28]....
        /*00d8*/ 	.word	0x00005a20


	//   ....[29]....
        /*00dc*/ 	.word	0x00005ab0


	//   ....[30]....
        /*00e0*/ 	.word	0x00005b40


	//   ....[31]....
        /*00e4*/ 	.word	0x00005bb0


	//   ....[32]....
        /*00e8*/ 	.word	0x00005c50


	//   ....[33]....
        /*00ec*/ 	.word	0x00007160


	//   ....[34]....
        /*00f0*/ 	.word	0x000071f0


	//   ....[35]....
        /*00f4*/ 	.word	0x00007280


	//   ....[36]....
        /*00f8*/ 	.word	0x00007310


	//   ....[37]....
        /*00fc*/ 	.word	0x000073a0


	//   ....[38]....
        /*0100*/ 	.word	0x00007430


	//   ....[39]....
        /*0104*/ 	.word	0x000074c0


	//   ....[40]....
        /*0108*/ 	.word	0x00007550


	//   ....[41]....
        /*010c*/ 	.word	0x000075e0


	//   ....[42]....
        /*0110*/ 	.word	0x00007670


	//   ....[43]....
        /*0114*/ 	.word	0x00007700


	//   ....[44]....
        /*0118*/ 	.word	0x00007790


	//   ....[45]....
        /*011c*/ 	.word	0x00007820


	//   ....[46]....
        /*0120*/ 	.word	0x000078b0


	//   ....[47]....
        /*0124*/ 	.word	0x00007940


	//   ....[48]....
        /*0128*/ 	.word	0x000079b0


	//----- nvinfo : EIATTR_EXIT_INSTR_OFFSETS
	.align		4
.L_40:
        /*012c*/ 	.byte	0x04, 0x1c
        /*012e*/ 	.short	(.L_42 - .L_41)


	//   ....[0]....
.L_41:
        /*0130*/ 	.word	0x000079e0


	//----- nvinfo : EIATTR_CRS_STACK_SIZE
	.align		4
.L_42:
        /*0134*/ 	.byte	0x04, 0x1e
        /*0136*/ 	.short	(.L_44 - .L_43)
.L_43:
        /*0138*/ 	.word	0x00000000


	//----- nvinfo : EIATTR_CBANK_PARAM_SIZE
	.align		4
.L_44:
        /*013c*/ 	.byte	0x03, 0x19
        /*013e*/ 	.short	0x0020


	//----- nvinfo : EIATTR_PARAM_CBANK
	.align		4
        /*0140*/ 	.byte	0x04, 0x0a
        /*0142*/ 	.short	(.L_46 - .L_45)
	.align		4
.L_45:
        /*0144*/ 	.word	index@(.nv.constant0._Z16geneticAlgorithmbP10ChromosomeP17curandStateXORWOWS0_)
        /*0148*/ 	.short	0x0380
        /*014a*/ 	.short	0x0020


	//----- nvinfo : EIATTR_SW_WAR
	.align		4
.L_46:
        /*014c*/ 	.byte	0x04, 0x36
        /*014e*/ 	.short	(.L_48 - .L_47)
.L_47:
        /*0150*/ 	.word	0x00000008
.L_48:


//--------------------- .nv.info._Z17setupRandomStreamjP17curandStateXORWOW --------------------------
	.section	.nv.info._Z17setupRandomStreamjP17curandStateXORWOW,"",@"SHT_CUDA_INFO"
	.sectionflags	@""
	.align	4


	//----- nvinfo : EIATTR_CUDA_API_VERSION
	.align		4
        /*0000*/ 	.byte	0x04, 0x37
        /*0002*/ 	.short	(.L_50 - .L_49)
.L_49:
        /*0004*/ 	.word	0x00000082


	//----- nvinfo : EIATTR_KPARAM_INFO
	.align		4
.L_50:
        /*0008*/ 	.byte	0x04, 0x17
        /*000a*/ 	.short	(.L_52 - .L_51)
.L_51:
        /*000c*/ 	.word	0x00000000
        /*0010*/ 	.short	0x0001
        /*0012*/ 	.short	0x0008
        /*0014*/ 	.byte	0x00, 0xf5, 0x21, 0x00


	//----- nvinfo : EIATTR_KPARAM_INFO
	.align		4
.L_52:
        /*0018*/ 	.byte	0x04, 0x17
        /*001a*/ 	.short	(.L_54 - .L_53)
.L_53:
        /*001c*/ 	.word	0x00000000
        /*0020*/ 	.short	0x0000
        /*0022*/ 	.short	0x0000
        /*0024*/ 	.byte	0x00, 0xf0, 0x11, 0x00


	//----- nvinfo : EIATTR_SPARSE_MMA_MASK
	.align		4
.L_54:
        /*0028*/ 	.byte	0x03, 0x50
        /*002a*/ 	.short	0x0000


	//----- nvinfo : EIATTR_MAXREG_COUNT
	.align		4
        /*002c*/ 	.byte	0x03, 0x1b
        /*002e*/ 	.short	0x00ff


	//----- nvinfo : EIATTR_MERCURY_ISA_VERSION
	.align		4
        /*0030*/ 	.byte	0x03, 0x5f
        /*0032*/ 	.short	0x0101


	//----- nvinfo : EIATTR_VRC_CTA_INIT_COUNT
	.align		4
        /*0034*/ 	.byte	0x02, 0x4a
	.zero		1
	.zero		1


	//----- nvinfo : EIATTR_EXIT_INSTR_OFFSETS
	.align		4
        /*0038*/ 	.byte	0x04, 0x1c
        /*003a*/ 	.short	(.L_56 - .L_55)


	//   ....[0]....
.L_55:
        /*003c*/ 	.word	0x00000eb0


	//----- nvinfo : EIATTR_CRS_STACK_SIZE
	.align		4
.L_56:
        /*0040*/ 	.byte	0x04, 0x1e
        /*0042*/ 	.short	(.L_58 - .L_57)
.L_57:
        /*0044*/ 	.word	0x00000000


	//----- nvinfo : EIATTR_CBANK_PARAM_SIZE
	.align		4
.L_58:
        /*0048*/ 	.byte	0x03, 0x19
        /*004a*/ 	.short	0x0010


	//----- nvinfo : EIATTR_PARAM_CBANK
	.align		4
        /*004c*/ 	.byte	0x04, 0x0a
        /*004e*/ 	.short	(.L_60 - .L_59)
	.align		4
.L_59:
        /*0050*/ 	.word	index@(.nv.constant0._Z17setupRandomStreamjP17curandStateXORWOW)
        /*0054*/ 	.short	0x0380
        /*0056*/ 	.short	0x0010


	//----- nvinfo : EIATTR_SW_WAR
	.align		4
.L_60:
        /*0058*/ 	.byte	0x04, 0x36
        /*005a*/ 	.short	(.L_62 - .L_61)
.L_61:
        /*005c*/ 	.word	0x00000008
.L_62:


//--------------------- .nv.callgraph             --------------------------
	.section	.nv.callgraph,"",@"SHT_CUDA_CALLGRAPH"
	.align	4
	.sectionentsize	8
	.align		4
        /*0000*/ 	.word	0x00000000
	.align		4
        /*0004*/ 	.word	0xffffffff
	.align		4
        /*0008*/ 	.word	index@(_Z16geneticAlgorithmbP10ChromosomeP17curandStateXORWOWS0_)
	.align		4
        /*000c*/ 	.word	index@(vprintf)
	.align		4
        /*0010*/ 	.word	0x00000000
	.align		4
        /*0014*/ 	.word	0xfffffffe
	.align		4
        /*0018*/ 	.word	0x00000000
	.align		4
        /*001c*/ 	.word	0xfffffffd
	.align		4
        /*0020*/ 	.word	0x00000000
	.align		4
        /*0024*/ 	.word	0xfffffffc


//--------------------- .nv.constant4             --------------------------
	.section	.nv.constant4,"a",@progbits
	.align	8
	.align		8
.nv.constant4:
        /*0000*/ 	.dword	vprintf
	.align		8
        /*0008*/ 	.dword	precalc_xorwow_matrix
	.align		8
        /*0010*/ 	.dword	precalc_xorwow_offset_matrix
	.align		8
        /*0018*/ 	.dword	mrg32k3aM1
	.align		8
        /*0020*/ 	.dword	mrg32k3aM2
	.align		8
        /*0028*/ 	.dword	mrg32k3aM1SubSeq
	.align		8
        /*0030*/ 	.dword	mrg32k3aM2SubSeq
	.align		8
        /*0038*/ 	.dword	mrg32k3aM1Seq
	.align		8
        /*0040*/ 	.dword	mrg32k3aM2Seq
	.align		8
        /*0048*/ 	.dword	$str
	.align		8
        /*0050*/ 	.dword	$str$1
	.align		8
        /*0058*/ 	.dword	$str$2
	.align		8
        /*0060*/ 	.dword	$str$3


//--------------------- .nv.constant3             --------------------------
	.section	.nv.constant3,"a",@progbits
	.align	8
.nv.constant3:
	.type		__cr_lgamma_table,@object
	.size		__cr_lgamma_table,(.L_8 - __cr_lgamma_table)
__cr_lgamma_table:
        /*0000*/ 	.byte	0x00, 0x00, 0x00, 0x00, 0x00, 0x00, 0x00, 0x00, 0x00, 0x00, 0x00, 0x00, 0x00, 0x00, 0x00, 0x00
        /*0010*/ 	.byte	0xef, 0x39, 0xfa, 0xfe, 0x42, 0x2e, 0xe6, 0x3f, 0x02, 0x20, 0x2a, 0xfa, 0x0b, 0xab, 0xfc, 0x3f
        /*0020*/ 	.byte	0xf9, 0x2c, 0x92, 0x7c, 0xa7, 0x6c, 0x09, 0x40, 0xc9, 0x79, 0x44, 0x3c, 0x64, 0x26, 0x13, 0x40
        /*0030*/ 	.byte	0xca, 0x01, 0xcf, 0x3a, 0x27, 0x51, 0x1a, 0x40, 0x30, 0xcc, 0x2d, 0xf3, 0xe1, 0x0c, 0x21, 0x40
        /*0040*/ 	.byte	0x0d, 0xb7, 0xfc, 0x82, 0x8e, 0x35, 0x25, 0x40
.L_8:


//--------------------- .text._Z16geneticAlgorithmbP10ChromosomeP17curandStateXORWOWS0_ --------------------------
	.section	.text._Z16geneticAlgorithmbP10ChromosomeP17curandStateXORWOWS0_,"ax",@progbits
	.align	128
        .global         _Z16geneticAlgorithmbP10ChromosomeP17curandStateXORWOWS0_
        .type           _Z16geneticAlgorithmbP10ChromosomeP17curandStateXORWOWS0_,@function
        .size           _Z16geneticAlgorithmbP10ChromosomeP17curandStateXORWOWS0_,(.L_x_125 - _Z16geneticAlgorithmbP10ChromosomeP17curandStateXORWOWS0_)
        .other          _Z16geneticAlgorithmbP10ChromosomeP17curandStateXORWOWS0_,@"STO_CUDA_ENTRY STV_DEFAULT"
_Z16geneticAlgorithmbP10ChromosomeP17curandStateXORWOWS0_:
.text._Z16geneticAlgorithmbP10ChromosomeP17curandStateXORWOWS0_:
[----:B------:R-:W0:Y:S01]  /*0000*/  LDC R1, c[0x0][0x37c] ;  /* 0x0000df00ff017b82 */ /* 0x000e220000000800 */
[----:B------:R-:W1:Y:S07]  /*0010*/  S2R R3, SR_CTAID.X ;  /* 0x0000000000037919 */ /* 0x000e6e0000002500 */
[----:B------:R-:W2:Y:S01]  /*0020*/  LDC.64 R6, c[0x0][0x390] ;  /* 0x0000e400ff067b82 */ /* 0x000ea20000000a00 */
[----:B------:R-:W3:Y:S01]  /*0030*/  LDCU UR8, c[0x0][0x2fc] ;  /* 0x00005f80ff0877ac */ /* 0x000ee20008000800 */
[----:B0-----:R-:W-:Y:S01]  /*0040*/  VIADD R1, R1, 0xfffffff8 ;  /* 0xfffffff801017836 */ /* 0x001fe20000000000 */
[----:B------:R-:W1:Y:S01]  /*0050*/  S2R R0, SR_TID.X ;  /* 0x0000000000007919 */ /* 0x000e620000002100 */
[----:B------:R-:W1:Y:S01]  /*0060*/  LDCU UR4, c[0x0][0x360] ;  /* 0x00006c00ff0477ac */ /* 0x000e620008000800 */
[----:B------:R-:W0:Y:S01]  /*0070*/  LDCU.64 UR6, c[0x0][0x358] ;  /* 0x00006b00ff0677ac */ /* 0x000e220008000a00 */
[----:B-1----:R-:W-:Y:S01]  /*0080*/  IMAD R3, R3, UR4, R0 ;  /* 0x0000000403037c24 */ /* 0x002fe2000f8e0200 */
[----:B------:R-:W1:Y:S03]  /*0090*/  LDCU.U8 UR4, c[0x0][0x380] ;  /* 0x00007000ff0477ac */ /* 0x000e660008000000 */
[----:B--2---:R-:W-:-:S05]  /*00a0*/  IMAD.WIDE R6, R3, 0x30, R6 ;  /* 0x0000003003067825 */ /* 0x004fca00078e0206 */
[----:B0-----:R0:W5:Y:S04]  /*00b0*/  LDG.E.64 R2, desc[UR6][R6.64] ;  /* 0x0000000606027981 */ /* 0x001168000c1e1b00 */
[----:B------:R0:W5:Y:S04]  /*00c0*/  LDG.E.64 R4, desc[UR6][R6.64+0x8] ;  /* 0x0000080606047981 */ /* 0x000168000c1e1b00 */
[----:B------:R0:W5:Y:S01]  /*00d0*/  LDG.E.64 R64, desc[UR6][R6.64+0x10] ;  /* 0x0000100606407981 */ /* 0x000162000c1e1b00 */
[----:B------:R-:W-:Y:S01]  /*00e0*/  MOV R23, 0x400 ;  /* 0x0000040000177802 */ /* 0x000fe20000000f00 */
[----:B-1----:R-:W-:Y:S01]  /*00f0*/  UPRMT UR4, UR4, 0x8880, URZ ;  /* 0x0000888004047896 */ /* 0x002fe200080000ff */
[----:B------:R-:W1:Y:S01]  /*0100*/  S2R R8, SR_CgaCtaId ;  /* 0x0000000000087919 */ /* 0x000e620000008800 */
[----:B------:R-:W2:Y:S02]  /*0110*/  LDCU UR5, c[0x0][0x2f8] ;  /* 0x00005f00ff0577ac */ /* 0x000ea40008000800 */
[----:B------:R-:W-:Y:S01]  /*0120*/  UISETP.NE.AND UP0, UPT, UR4, URZ, UPT ;  /* 0x000000ff0400728c */ /* 0x000fe2000bf05270 */
[----:B-1----:R-:W-:-:S08]  /*0130*/  LEA R23, R8, R23, 0x18 ;  /* 0x0000001708177211 */ /* 0x002fd000078ec0ff */
[----:B0-23--:R-:W-:Y:S05]  /*0140*/  BRA.U !UP0, `(.L_x_0) ;  /* 0x0000000d080c7547 */ /* 0x00dfea000b800000 */
[----:B------:R-:W0:Y:S02]  /*0150*/  LDC.64 R6, c[0x0][0x390] ;  /* 0x0000e400ff067b82 */ /* 0x000e240000000a00 */
[----:B0-----:R-:W2:Y:S04]  /*0160*/  LDG.E.64 R16, desc[UR6][R6.64] ;  /* 0x0000000606107981 */ /* 0x001ea8000c1e1b00 */
[----:B------:R-:W3:Y:S04]  /*0170*/  LDG.E.64 R8, desc[UR6][R6.64+0x10] ;  /* 0x0000100606087981 */ /* 0x000ee8000c1e1b00 */
[----:B------:R-:W4:Y:S01]  /*0180*/  LDG.E.64 R10, desc[UR6][R6.64+0x8] ;  /* 0x00000806060a7981 */ /* 0x000f22000c1e1b00 */
[----:B------:R-:W-:Y:S01]  /*0190*/  IMAD R23, R0, 0x78, R23 ;  /* 0x0000007800177824 */ /* 0x000fe200078e0217 */
[----:B--2---:R-:W-:-:S04]  /*01a0*/  SHF.R.U32.HI R12, RZ, 0x2, R17 ;  /* 0x00000002ff0c7819 */ /* 0x004fc80000011611 */
[----:B------:R-:W-:Y:S01]  /*01b0*/  LOP3.LUT R12, R12, R17, RZ, 0x3c, !PT ;  /* 0x000000110c0c7212 */ /* 0x000fe200078e3cff */
[----:B---3--:R-:W-:Y:S02]  /*01c0*/  IMAD.SHL.U32 R13, R9, 0x10, RZ ;  /* 0x00000010090d7824 */ /* 0x008fe400078e00ff */
[----:B------:R-:W-:Y:S01]  /*01d0*/  HFMA2 R17, -RZ, RZ, 0.1171875, 0 ;  /* 0x2f800000ff117431 */ /* 0x000fe200000001ff */
[----:B------:R-:W-:Y:S01]  /*01e0*/  SHF.R.U32.HI R18, RZ, 0x2, R9 ;  /* 0x00000002ff127819 */ /* 0x000fe20000011609 */
[----:B------:R-:W-:Y:S01]  /*01f0*/  IMAD.SHL.U32 R14, R12, 0x2, RZ ;  /* 0x000000020c0e7824 */ /* 0x000fe200078e00ff */
[----:B----4-:R-:W-:Y:S02]  /*0200*/  SHF.R.U32.HI R15, RZ, 0x2, R10 ;  /* 0x00000002ff0f7819 */ /* 0x010fe4000001160a */
[----:B------:R-:W-:Y:S02]  /*0210*/  LOP3.LUT R18, R18, R9, RZ, 0x3c, !PT ;  /* 0x0000000912127212 */ /* 0x000fe400078e3cff */
[----:B------:R-:W-:-:S02]  /*0220*/  LOP3.LUT R14, R12, R14, R13, 0x96, !PT ;  /* 0x0000000e0c0e7212 */ /* 0x000fc400078e960d */
[----:B------:R-:W-:Y:S02]  /*0230*/  LOP3.LUT R15, R15, R10, RZ, 0x3c, !PT ;  /* 0x0000000a0f0f7212 */ /* 0x000fe400078e3cff */
[----:B------:R-:W-:Y:S02]  /*0240*/  LOP3.LUT R13, R14, R9, RZ, 0x3c, !PT ;  /* 0x000000090e0d7212 */ /* 0x000fe400078e3cff */
[----:B------:R-:W-:Y:S02]  /*0250*/  SHF.L.U32 R12, R15, 0x1, RZ ;  /* 0x000000010f0c7819 */ /* 0x000fe400000006ff */
[----:B------:R-:W-:Y:S01]  /*0260*/  SHF.R.U32.HI R14, RZ, 0x2, R11 ;  /* 0x00000002ff0e7819 */ /* 0x000fe2000001160b */
[----:B------:R-:W-:Y:S01]  /*0270*/  IMAD.SHL.U32 R10, R13, 0x10, RZ ;  /* 0x000000100d0a7824 */ /* 0x000fe200078e00ff */
[----:B------:R-:W-:Y:S02]  /*0280*/  SHF.R.U32.HI R20, RZ, 0x2, R13 ;  /* 0x00000002ff147819 */ /* 0x000fe4000001160d */
[----:B------:R-:W-:-:S02]  /*0290*/  LOP3.LUT R14, R14, R11, RZ, 0x3c, !PT ;  /* 0x0000000b0e0e7212 */ /* 0x000fc400078e3cff */
[----:B------:R-:W-:Y:S02]  /*02a0*/  LOP3.LUT R10, R15, R12, R10, 0x96, !PT ;  /* 0x0000000c0f0a7212 */ /* 0x000fe400078e960a */
[----:B------:R-:W-:Y:S02]  /*02b0*/  SHF.R.U32.HI R15, RZ, 0x2, R8 ;  /* 0x00000002ff0f7819 */ /* 0x000fe40000011608 */
[-C--:B------:R-:W-:Y:S01]  /*02c0*/  LOP3.LUT R25, R10, R13.reuse, RZ, 0x3c, !PT ;  /* 0x0000000d0a197212 */ /* 0x080fe200078e3cff */
[----:B------:R-:W-:Y:S01]  /*02d0*/  IMAD.SHL.U32 R10, R14, 0x2, RZ ;  /* 0x000000020e0a7824 */ /* 0x000fe200078e00ff */
[----:B------:R-:W-:Y:S02]  /*02e0*/  LOP3.LUT R15, R15, R8, RZ, 0x3c, !PT ;  /* 0x000000080f0f7212 */ /* 0x000fe400078e3cff */
[----:B------:R-:W-:Y:S01]  /*02f0*/  IADD3 R8, PT, PT, R16, 0x587c5, R13 ;  /* 0x000587c510087810 */ /* 0x000fe20007ffe00d */
[----:B------:R-:W-:Y:S01]  /*0300*/  IMAD.SHL.U32 R11, R25, 0x10, RZ ;  /* 0x00000010190b7824 */ /* 0x000fe200078e00ff */
[----:B------:R-:W-:-:S02]  /*0310*/  LOP3.LUT R20, R20, R13, RZ, 0x3c, !PT ;  /* 0x0000000d14147212 */ /* 0x000fc400078e3cff */
[----:B------:R-:W-:Y:S02]  /*0320*/  I2FP.F32.U32 R8, R8 ;  /* 0x0000000800087245 */ /* 0x000fe40000201000 */
[----:B------:R-:W-:Y:S01]  /*0330*/  LOP3.LUT R14, R14, R10, R11, 0x96, !PT ;  /* 0x0000000a0e0e7212 */ /* 0x000fe200078e960b */
[----:B------:R-:W-:Y:S01]  /*0340*/  IMAD.SHL.U32 R11, R15, 0x2, RZ ;  /* 0x000000020f0b7824 */ /* 0x000fe200078e00ff */
[--C-:B------:R-:W-:Y:S01]  /*0350*/  IADD3 R10, PT, PT, R16, 0xb0f8a, R25.reuse ;  /* 0x000b0f8a100a7810 */ /* 0x100fe20007ffe019 */
[----:B------:R-:W-:Y:S01]  /*0360*/  FFMA R8, R8, R17, 1.1641532182693481445e-10 ;  /* 0x2f00000008087423 */ /* 0x000fe20000000011 */
[----:B------:R-:W-:Y:S02]  /*0370*/  LOP3.LUT R29, R14, R25, RZ, 0x3c, !PT ;  /* 0x000000190e1d7212 */ /* 0x000fe400078e3cff */
[----:B------:R-:W-:Y:S02]  /*0380*/  I2FP.F32.U32 R10, R10 ;  /* 0x0000000a000a7245 */ /* 0x000fe40000201000 */
[----:B------:R-:W-:Y:S01]  /*0390*/  SHF.R.U32.HI R22, RZ, 0x2, R25 ;  /* 0x00000002ff167819 */ /* 0x000fe20000011619 */
[----:B------:R-:W-:Y:S01]  /*03a0*/  IMAD.SHL.U32 R12, R29, 0x10, RZ ;  /* 0x000000101d0c7824 */ /* 0x000fe200078e00ff */
[----:B------:R-:W-:Y:S01]  /*03b0*/  F2F.F64.F32 R8, R8 ;  /* 0x0000000800087310 */ /* 0x000fe20000201800 */
[----:B------:R-:W-:Y:S01]  /*03c0*/  FFMA R10, R10, R17, 1.1641532182693481445e-10 ;  /* 0x2f0000000a0a7423 */ /* 0x000fe20000000011 */
[----:B------:R-:W-:-:S02]  /*03d0*/  LOP3.LUT R22, R22, R25, RZ, 0x3c, !PT ;  /* 0x0000001916167212 */ /* 0x000fc400078e3cff */
[----:B------:R-:W-:Y:S02]  /*03e0*/  LOP3.LUT R12, R15, R11, R12, 0x96, !PT ;  /* 0x0000000b0f0c7212 */ /* 0x000fe400078e960c */
[----:B------:R-:W-:Y:S02]  /*03f0*/  SHF.R.U32.HI R24, RZ, 0x2, R29 ;  /* 0x00000002ff187819 */ /* 0x000fe4000001161d */
[-C--:B------:R-:W-:Y:S01]  /*0400*/  LOP3.LUT R19, R12, R29.reuse, RZ, 0x3c, !PT ;  /* 0x0000001d0c137212 */ /* 0x080fe200078e3cff */
[----:B------:R-:W-:Y:S01]  /*0410*/  IMAD.SHL.U32 R12, R18, 0x2, RZ ;  /* 0x00000002120c7824 */ /* 0x000fe200078e00ff */
[----:B------:R0:W1:Y:S01]  /*0420*/  F2F.F64.F32 R14, R10 ;  /* 0x0000000a000e7310 */ /* 0x0000620000201800 */
[----:B------:R-:W-:Y:S02]  /*0430*/  LOP3.LUT R24, R24, R29, RZ, 0x3c, !PT ;  /* 0x0000001d18187212 */ /* 0x000fe400078e3cff */
[----:B------:R-:W-:Y:S02]  /*0440*/  SHF.L.U32 R11, R19, 0x4, RZ ;  /* 0x00000004130b7819 */ /* 0x000fe400000006ff */
[----:B------:R-:W-:-:S02]  /*0450*/  SHF.R.U32.HI R28, RZ, 0x2, R19 ;  /* 0x00000002ff1c7819 */ /* 0x000fc40000011613 */
[----:B------:R-:W-:Y:S01]  /*0460*/  LOP3.LUT R18, R18, R12, R11, 0x96, !PT ;  /* 0x0000000c12127212 */ /* 0x000fe200078e960b */
[----:B0-----:R-:W-:Y:S01]  /*0470*/  IMAD.MOV.U32 R10, RZ, RZ, 0x0 ;  /* 0x00000000ff0a7424 */ /* 0x001fe200078e00ff */
[----:B------:R-:W-:Y:S01]  /*0480*/  IADD3 R12, PT, PT, R16, 0x10974f, R29 ;  /* 0x0010974f100c7810 */ /* 0x000fe20007ffe01d */
[----:B------:R-:W-:Y:S01]  /*0490*/  IMAD.MOV.U32 R11, RZ, RZ, 0x40000000 ;  /* 0x40000000ff0b7424 */ /* 0x000fe200078e00ff */
[-C--:B------:R-:W-:Y:S01]  /*04a0*/  LOP3.LUT R21, R18, R19.reuse, RZ, 0x3c, !PT ;  /* 0x0000001312157212 */ /* 0x080fe200078e3cff */
[----:B------:R-:W-:Y:S01]  /*04b0*/  IMAD.SHL.U32 R18, R20, 0x2, RZ ;  /* 0x0000000214127824 */ /* 0x000fe200078e00ff */
[----:B------:R-:W-:Y:S02]  /*04c0*/  I2FP.F32.U32 R12, R12 ;  /* 0x0000000c000c7245 */ /* 0x000fe40000201000 */
[----:B------:R-:W-:Y:S01]  /*04d0*/  SHF.L.U32 R13, R21, 0x4, RZ ;  /* 0x00000004150d7819 */ /* 0x000fe200000006ff */
[-C--:B-1----:R-:W-:Y:S01]  /*04e0*/  DFMA R14, R14, R10.reuse, -1 ;  /* 0xbff000000e0e742b */ /* 0x082fe2000000000a */
[----:B------:R-:W-:Y:S01]  /*04f0*/  LOP3.LUT R28, R28, R19, RZ, 0x3c, !PT ;  /* 0x000000131c1c7212 */ /* 0x000fe200078e3cff */
[----:B------:R-:W-:Y:S01]  /*0500*/  FFMA R12, R12, R17, 1.1641532182693481445e-10 ;  /* 0x2f0000000c0c7423 */ /* 0x000fe20000000011 */
[----:B------:R-:W-:Y:S01]  /*0510*/  LOP3.LUT R20, R20, R18, R13, 0x96, !PT ;  /* 0x0000001214147212 */ /* 0x000fe200078e960d */
[----:B------:R-:W-:Y:S01]  /*0520*/  DFMA R8, R8, R10, -1 ;  /* 0xbff000000808742b */ /* 0x000fe2000000000a */
[----:B------:R-:W-:-:S02]  /*0530*/  IADD3 R18, PT, PT, R16, 0x161f14, R19 ;  /* 0x00161f1410127810 */ /* 0x000fc40007ffe013 */
[----:B------:R-:W-:Y:S01]  /*0540*/  LOP3.LUT R25, R20, R21, RZ, 0x3c, !PT ;  /* 0x0000001514197212 */ /* 0x000fe200078e3cff */
[----:B------:R-:W0:Y:S01]  /*0550*/  F2F.F64.F32 R12, R12 ;  /* 0x0000000c000c7310 */ /* 0x000e220000201800 */
[----:B------:R-:W-:Y:S01]  /*0560*/  DMUL R26, R14, R14 ;  /* 0x0000000e0e1a7228 */ /* 0x000fe20000000000 */
[----:B------:R-:W-:Y:S01]  /*0570*/  IMAD.SHL.U32 R20, R22, 0x2, RZ ;  /* 0x0000000216147824 */ /* 0x000fe200078e00ff */
[----:B------:R-:W-:Y:S01]  /*0580*/  I2FP.F32.U32 R18, R18 ;  /* 0x0000001200127245 */ /* 0x000fe20000201000 */
[----:B------:R-:W-:Y:S01]  /*0590*/  IMAD.SHL.U32 R31, R25, 0x10, RZ ;  /* 0x00000010191f7824 */ /* 0x000fe200078e00ff */
[----:B------:R1:W-:Y:S03]  /*05a0*/  STS.64 [R23], R8 ;  /* 0x0000000817007388 */ /* 0x0003e60000000a00 */
[----:B------:R-:W-:Y:S01]  /*05b0*/  FFMA R18, R18, R17, 1.1641532182693481445e-10 ;  /* 0x2f00000012127423 */ /* 0x000fe20000000011 */
[----:B------:R-:W-:Y:S01]  /*05c0*/  LOP3.LUT R22, R22, R20, R31, 0x96, !PT ;  /* 0x0000001416167212 */ /* 0x000fe200078e961f */
[----:B------:R-:W-:Y:S01]  /*05d0*/  DFMA R30, R8, R8, R26 ;  /* 0x00000008081e722b */ /* 0x000fe2000000001a */
[----:B------:R-:W-:Y:S01]  /*05e0*/  IADD3 R20, PT, PT, R16, 0x1ba6d9, R21 ;  /* 0x001ba6d910147810 */ /* 0x000fe20007ffe015 */
[----:B------:R-:W2:Y:S01]  /*05f0*/  F2F.F64.F32 R26, R18 ;  /* 0x00000012001a7310 */ /* 0x000ea20000201800 */
[----:B------:R-:W-:Y:S01]  /*0600*/  LOP3.LUT R29, R22, R25, RZ, 0x3c, !PT ;  /* 0x00000019161d7212 */ /* 0x000fe200078e3cff */
[----:B------:R-:W-:Y:S01]  /*0610*/  IMAD.SHL.U32 R22, R24, 0x2, RZ ;  /* 0x0000000218167824 */ /* 0x000fe200078e00ff */
[----:B0-----:R-:W-:Y:S01]  /*0620*/  DFMA R12, R12, R10, -1 ;  /* 0xbff000000c0c742b */ /* 0x001fe2000000000a */
[----:B------:R-:W-:Y:S01]  /*0630*/  I2FP.F32.U32 R20, R20 ;  /* 0x0000001400147245 */ /* 0x000fe20000201000 */
[----:B------:R1:W-:Y:S01]  /*0640*/  STS.64 [R23+0x8], R14 ;  /* 0x0000080e17007388 */ /* 0x0003e20000000a00 */
[----:B------:R-:W-:-:S03]  /*0650*/  SHF.L.U32 R33, R29, 0x4, RZ ;  /* 0x000000041d217819 */ /* 0x000fc600000006ff */
[----:B------:R-:W-:Y:S01]  /*0660*/  FFMA R20, R20, R17, 1.1641532182693481445e-10 ;  /* 0x2f00000014147423 */ /* 0x000fe20000000011 */
[----:B------:R-:W-:Y:S01]  /*0670*/  LOP3.LUT R24, R24, R22, R33, 0x96, !PT ;  /* 0x0000001618187212 */ /* 0x000fe200078e9621 */
[----:B------:R-:W-:Y:S01]  /*0680*/  DFMA R34, R12, R12, R30 ;  /* 0x0000000c0c22722b */ /* 0x000fe2000000001e */
[----:B------:R-:W-:Y:S01]  /*0690*/  IADD3 R22, PT, PT, R16, 0x212e9e, R25 ;  /* 0x00212e9e10167810 */ /* 0x000fe20007ffe019 */
[----:B------:R-:W0:Y:S01]  /*06a0*/  F2F.F64.F32 R30, R20 ;  /* 0x00000014001e7310 */ /* 0x000e220000201800 */
[----:B------:R-:W-:Y:S01]  /*06b0*/  LOP3.LUT R33, R24, R29, RZ, 0x3c, !PT ;  /* 0x0000001d18217212 */ /* 0x000fe200078e3cff */
[----:B--2---:R-:W-:Y:S01]  /*06c0*/  DFMA R18, R26, R10, -1 ;  /* 0xbff000001a12742b */ /* 0x004fe2000000000a */
[----:B------:R-:W-:Y:S01]  /*06d0*/  I2FP.F32.U32 R22, R22 ;  /* 0x0000001600167245 */ /* 0x000fe20000201000 */
[----:B------:R-:W-:Y:S01]  /*06e0*/  IMAD.SHL.U32 R24, R28, 0x2, RZ ;  /* 0x000000021c187824 */ /* 0x000fe200078e00ff */
[----:B------:R-:W-:Y:S01]  /*06f0*/  SHF.R.U32.HI R26, RZ, 0x2, R21 ;  /* 0x00000002ff1a7819 */ /* 0x000fe20000011615 */
[----:B------:R-:W-:Y:S01]  /*0700*/  IMAD.SHL.U32 R27, R33, 0x10, RZ ;  /* 0x00000010211b7824 */ /* 0x000fe200078e00ff */
[----:B------:R1:W-:Y:S01]  /*0710*/  STS.64 [R23+0x10], R12 ;  /* 0x0000100c17007388 */ /* 0x0003e20000000a00 */
[----:B------:R-:W-:Y:S01]  /*0720*/  FFMA R22, R22, R17, 1.1641532182693481445e-10 ;  /* 0x2f00000016167423 */ /* 0x000fe20000000011 */
[----:B------:R-:W-:Y:S01]  /*0730*/  LOP3.LUT R32, R26, R21, RZ, 0x3c, !PT ;  /* 0x000000151a207212 */ /* 0x000fe200078e3cff */
[----:B------:R-:W-:Y:S01]  /*0740*/  DFMA R36, R18, R18, R34 ;  /* 0x000000121224722b */ /* 0x000fe20000000022 */
[----:B------:R-:W-:Y:S01]  /*0750*/  LOP3.LUT R24, R28, R24, R27, 0x96, !PT ;  /* 0x000000181c187212 */ /* 0x000fe200078e961b */
[----:B------:R1:W-:Y:S01]  /*0760*/  STS.64 [R23+0x18], R18 ;  /* 0x0000181217007388 */ /* 0x0003e20000000a00 */
[----:B------:R-:W2:Y:S01]  /*0770*/  F2F.F64.F32 R26, R22 ;  /* 0x00000016001a7310 */ /* 0x000ea20000201800 */
[----:B------:R-:W-:Y:S01]  /*0780*/  IMAD.SHL.U32 R28, R32, 0x2, RZ ;  /* 0x00000002201c7824 */ /* 0x000fe200078e00ff */
[----:B------:R-:W-:Y:S01]  /*0790*/  LOP3.LUT R35, R24, R33, RZ, 0x3c, !PT ;  /* 0x0000002118237212 */ /* 0x000fe200078e3cff */
[----:B0-----:R-:W-:Y:S01]  /*07a0*/  DFMA R20, R30, R10, -1 ;  /* 0xbff000001e14742b */ /* 0x001fe2000000000a */
[----:B------:R-:W-:-:S02]  /*07b0*/  IADD3 R24, PT, PT, R16, 0x26b663, R29 ;  /* 0x0026b66310187810 */ /* 0x000fc40007ffe01d */
[----:B------:R-:W-:Y:S02]  /*07c0*/  SHF.L.U32 R31, R35, 0x4, RZ ;  /* 0x00000004231f7819 */ /* 0x000fe400000006ff */
[----:B------:R-:W-:Y:S02]  /*07d0*/  SHF.R.U32.HI R30, RZ, 0x2, R25 ;  /* 0x00000002ff1e7819 */ /* 0x000fe40000011619 */
[----:B------:R-:W-:Y:S01]  /*07e0*/  I2FP.F32.U32 R24, R24 ;  /* 0x0000001800187245 */ /* 0x000fe20000201000 */
[----:B------:R-:W-:Y:S01]  /*07f0*/  DFMA R36, R20, R20, R36 ;  /* 0x000000141424722b */ /* 0x000fe20000000024 */
[----:B------:R-:W-:Y:S01]  /*0800*/  LOP3.LUT R28, R32, R28, R31, 0x96, !PT ;  /* 0x0000001c201c7212 */ /* 0x000fe200078e961f */
[----:B------:R1:W-:Y:S01]  /*0810*/  STS.64 [R23+0x20], R20 ;  /* 0x0000201417007388 */ /* 0x0003e20000000a00 */
[----:B------:R-:W-:Y:S01]  /*0820*/  LOP3.LUT R34, R30, R25, RZ, 0x3c, !PT ;  /* 0x000000191e227212 */ /* 0x000fe200078e3cff */
[----:B------:R-:W-:Y:S01]  /*0830*/  FFMA R30, R24, R17, 1.1641532182693481445e-10 ;  /* 0x2f000000181e7423 */ /* 0x000fe20000000011 */
[----:B--2---:R-:W-:Y:S01]  /*0840*/  DFMA R24, R26, R10, -1 ;  /* 0xbff000001a18742b */ /* 0x004fe2000000000a */
[----:B------:R-:W-:-:S02]  /*0850*/  IADD3 R22, PT, PT, R16, 0x2c3e28, R33 ;  /* 0x002c3e2810167810 */ /* 0x000fc40007ffe021 */
[----:B------:R-:W-:Y:S01]  /*0860*/  LOP3.LUT R27, R28, R35, RZ, 0x3c, !PT ;  /* 0x000000231c1b7212 */ /* 0x000fe200078e3cff */
[----:B------:R-:W-:Y:S01]  /*0870*/  IMAD.SHL.U32 R28, R34, 0x2, RZ ;  /* 0x00000002221c7824 */ /* 0x000fe200078e00ff */
[----:B------:R-:W-:Y:S01]  /*0880*/  I2FP.F32.U32 R22, R22 ;  /* 0x0000001600167245 */ /* 0x000fe20000201000 */
[----:B------:R-:W0:Y:S01]  /*0890*/  F2F.F64.F32 R30, R30 ;  /* 0x0000001e001e7310 */ /* 0x000e220000201800 */
[----:B------:R-:W-:Y:S01]  /*08a0*/  SHF.R.U32.HI R32, RZ, 0x2, R29 ;  /* 0x00000002ff207819 */ /* 0x000fe2000001161d */
[----:B------:R-:W-:Y:S01]  /*08b0*/  IMAD.SHL.U32 R39, R27, 0x10, RZ ;  /* 0x000000101b277824 */ /* 0x000fe200078e00ff */
[----:B------:R-:W-:Y:S01]  /*08c0*/  IADD3 R26, PT, PT, R16, 0x31c5ed, R35 ;  /* 0x0031c5ed101a7810 */ /* 0x000fe20007ffe023 */
[----:B------:R-:W-:Y:S01]  /*08d0*/  FFMA R22, R22, R17, 1.1641532182693481445e-10 ;  /* 0x2f00000016167423 */ /* 0x000fe20000000011 */
[----:B------:R-:W-:Y:S01]  /*08e0*/  LOP3.LUT R32, R32, R29, RZ, 0x3c, !PT ;  /* 0x0000001d20207212 */ /* 0x000fe200078e3cff */
[----:B------:R-:W-:Y:S01]  /*08f0*/  DFMA R40, R24, R24, R36 ;  /* 0x000000181828722b */ /* 0x000fe20000000024 */
[----:B------:R-:W-:Y:S01]  /*0900*/  LOP3.LUT R28, R34, R28, R39, 0x96, !PT ;  /* 0x0000001c221c7212 */ /* 0x000fe200078e9627 */
[----:B------:R1:W-:Y:S01]  /*0910*/  STS.64 [R23+0x28], R24 ;  /* 0x0000281817007388 */ /* 0x0003e20000000a00 */
[----:B------:R2:W3:Y:S01]  /*0920*/  F2F.F64.F32 R38, R22 ;  /* 0x0000001600267310 */ /* 0x0004e20000201800 */
[----:B------:R-:W-:Y:S01]  /*0930*/  I2FP.F32.U32 R26, R26 ;  /* 0x0000001a001a7245 */ /* 0x000fe20000201000 */
[----:B------:R-:W-:Y:S01]  /*0940*/  IMAD.SHL.U32 R34, R32, 0x2, RZ ;  /* 0x0000000220227824 */ /* 0x000fe200078e00ff */
[----:B------:R-:W-:-:S02]  /*0950*/  LOP3.LUT R28, R28, R27, RZ, 0x3c, !PT ;  /* 0x0000001b1c1c7212 */ /* 0x000fc400078e3cff */
[----:B------:R-:W-:Y:S01]  /*0960*/  IADD3 R29, PT, PT, R16, 0x374db2, R27 ;  /* 0x00374db2101d7810 */ /* 0x000fe20007ffe01b */
[----:B------:R-:W-:Y:S01]  /*0970*/  FFMA R26, R26, R17, 1.1641532182693481445e-10 ;  /* 0x2f0000001a1a7423 */ /* 0x000fe20000000011 */
[----:B------:R-:W-:Y:S01]  /*0980*/  SHF.L.U32 R43, R28, 0x4, RZ ;  /* 0x000000041c2b7819 */ /* 0x000fe200000006ff */
[----:B0-----:R-:W-:Y:S01]  /*0990*/  DFMA R30, R30, R10, -1 ;  /* 0xbff000001e1e742b */ /* 0x001fe2000000000a */
[----:B------:R-:W-:Y:S02]  /*09a0*/  SHF.R.U32.HI R36, RZ, 0x2, R33 ;  /* 0x00000002ff247819 */ /* 0x000fe40000011621 */
[----:B--2---:R-:W-:Y:S02]  /*09b0*/  I2FP.F32.U32 R22, R29 ;  /* 0x0000001d00167245 */ /* 0x004fe40000201000 */
[----:B------:R-:W-:Y:S02]  /*09c0*/  LOP3.LUT R29, R32, R34, R43, 0x96, !PT ;  /* 0x00000022201d7212 */ /* 0x000fe400078e962b */
[----:B------:R-:W-:Y:S01]  /*09d0*/  LOP3.LUT R44, R36, R33, RZ, 0x3c, !PT ;  /* 0x00000021242c7212 */ /* 0x000fe200078e3cff */
[----:B------:R-:W-:Y:S01]  /*09e0*/  FFMA R22, R22, R17, 1.1641532182693481445e-10 ;  /* 0x2f00000016167423 */ /* 0x000fe20000000011 */
[----:B------:R-:W0:Y:S01]  /*09f0*/  F2F.F64.F32 R36, R26 ;  /* 0x0000001a00247310 */ /* 0x000e220000201800 */
[----:B------:R-:W-:Y:S01]  /*0a00*/  LOP3.LUT R29, R29, R28, RZ, 0x3c, !PT ;  /* 0x0000001c1d1d7212 */ /* 0x000fe200078e3cff */
[----:B------:R-:W-:Y:S01]  /*0a10*/  DFMA R40, R30, R30, R40 ;  /* 0x0000001e1e28722b */ /* 0x000fe20000000028 */
[----:B------:R-:W-:Y:S01]  /*0a20*/  IADD3 R34, PT, PT, R16, 0x3cd577, R28 ;  /* 0x003cd57710227810 */ /* 0x000fe20007ffe01c */
[----:B---3--:R-:W-:Y:S01]  /*0a30*/  DFMA R32, R38, R10, -1 ;  /* 0xbff000002620742b */ /* 0x008fe2000000000a */
[----:B------:R-:W-:Y:S01]  /*0a40*/  IMAD.SHL.U32 R46, R44, 0x2, RZ ;  /* 0x000000022c2e7824 */ /* 0x000fe200078e00ff */
[----:B------:R-:W-:Y:S01]  /*0a50*/  SHF.R.U32.HI R42, RZ, 0x2, R35 ;  /* 0x00000002ff2a7819 */ /* 0x000fe20000011623 */
[----:B------:R-:W-:Y:S01]  /*0a60*/  IMAD.SHL.U32 R45, R29, 0x10, RZ ;  /* 0x000000101d2d7824 */ /* 0x000fe200078e00ff */
[----:B------:R2:W3:Y:S01]  /*0a70*/  F2F.F64.F32 R38, R22 ;  /* 0x0000001600267310 */ /* 0x0004e20000201800 */
[----:B------:R-:W-:Y:S01]  /*0a80*/  I2FP.F32.U32 R34, R34 ;  /* 0x0000002200227245 */ /* 0x000fe20000201000 */
[----:B------:R1:W-:Y:S01]  /*0a90*/  STS.64 [R23+0x30], R30 ;  /* 0x0000301e17007388 */ /* 0x0003e20000000a00 */
[----:B------:R-:W-:Y:S01]  /*0aa0*/  LOP3.LUT R35, R42, R35, RZ, 0x3c, !PT ;  /* 0x000000232a237212 */ /* 0x000fe200078e3cff */
[----:B------:R-:W-:Y:S01]  /*0ab0*/  DFMA R42, R32, R32, R40 ;  /* 0x00000020202a722b */ /* 0x000fe20000000028 */
[----:B------:R-:W-:Y:S01]  /*0ac0*/  LOP3.LUT R46, R44, R46, R45, 0x96, !PT ;  /* 0x0000002e2c2e7212 */ /* 0x000fe200078e962d */
[----:B------:R-:W-:Y:S01]  /*0ad0*/  FFMA R40, R34, R17, 1.1641532182693481445e-10 ;  /* 0x2f00000022287423 */ /* 0x000fe20000000011 */
[----:B0-----:R-:W-:Y:S01]  /*0ae0*/  DFMA R36, R36, R10, -1 ;  /* 0xbff000002424742b */ /* 0x001fe2000000000a */
[----:B------:R-:W-:Y:S01]  /*0af0*/  IADD3 R26, PT, PT, R16, 0x425d3c, R29 ;  /* 0x00425d3c101a7810 */ /* 0x000fe20007ffe01d */
[----:B------:R1:W-:Y:S01]  /*0b00*/  STS.64 [R23+0x38], R32 ;  /* 0x0000382017007388 */ /* 0x0003e20000000a00 */
[----:B------:R-:W-:Y:S01]  /*0b10*/  LOP3.LUT R34, R46, R29, RZ, 0x3c, !PT ;  /* 0x0000001d2e227212 */ /* 0x000fe200078e3cff */
[C---:B------:R-:W-:Y:S01]  /*0b20*/  IMAD.SHL.U32 R46, R35.reuse, 0x2, RZ ;  /* 0x00000002232e7824 */ /* 0x040fe200078e00ff */
[----:B------:R-:W-:Y:S01]  /*0b30*/  I2FP.F32.U32 R26, R26 ;  /* 0x0000001a001a7245 */ /* 0x000fe20000201000 */
[----:B------:R-:W0:Y:S01]  /*0b40*/  F2F.F64.F32 R40, R40 ;  /* 0x0000002800287310 */ /* 0x000e220000201800 */
[----:B--2---:R-:W-:Y:S01]  /*0b50*/  SHF.L.U32 R22, R34, 0x4, RZ ;  /* 0x0000000422167819 */ /* 0x004fe200000006ff */
[----:B------:R-:W-:Y:S01]  /*0b60*/  DFMA R44, R36, R36, R42 ;  /* 0x00000024242c722b */ /* 0x000fe2000000002a */
[----:B------:R1:W-:Y:S01]  /*0b70*/  STS.64 [R23+0x40], R36 ;  /* 0x0000402417007388 */ /* 0x0003e20000000a00 */
[----:B---3--:R-:W-:Y:S01]  /*0b80*/  DFMA R38, R38, R10, -1 ;  /* 0xbff000002626742b */ /* 0x008fe2000000000a */
[----:B------:R-:W-:Y:S01]  /*0b90*/  LOP3.LUT R35, R35, R46, R22, 0x96, !PT ;  /* 0x0000002e23237212 */ /* 0x000fe200078e9616 */
[-C--:B------:R-:W-:Y:S01]  /*0ba0*/  FFMA R22, R26, R17.reuse, 1.1641532182693481445e-10 ;  /* 0x2f0000001a167423 */ /* 0x080fe20000000011 */
[C---:B------:R-:W-:Y:S01]  /*0bb0*/  IADD3 R46, PT, PT, R16.reuse, 0x47e501, R34 ;  /* 0x0047e501102e7810 */ /* 0x040fe20007ffe022 */
[----:B------:R-:W-:Y:S01]  /*0bc0*/  VIADD R26, R16, 0x4d6cc6 ;  /* 0x004d6cc6101a7836 */ /* 0x000fe20000000000 */
[----:B------:R-:W-:Y:S01]  /*0bd0*/  LOP3.LUT R35, R35, R34, RZ, 0x3c, !PT ;  /* 0x0000002223237212 */ /* 0x000fe200078e3cff */
[----:B------:R-:W2:Y:S01]  /*0be0*/  F2F.F64.F32 R42, R22 ;  /* 0x00000016002a7310 */ /* 0x000ea20000201800 */
[----:B------:R-:W-:Y:S01]  /*0bf0*/  I2FP.F32.U32 R16, R46 ;  /* 0x0000002e00107245 */ /* 0x000fe20000201000 */
[----:B------:R-:W-:Y:S01]  /*0c00*/  DFMA R46, R38, R38, R44 ;  /* 0x00000026262e722b */ /* 0x000fe2000000002c */
[----:B------:R1:W-:Y:S01]  /*0c10*/  STG.E.64 desc[UR6][R6.64], R26 ;  /* 0x0000001a06007986 */ /* 0x0003e2000c101b06 */
[----:B------:R-:W-:Y:S01]  /*0c20*/  IMAD.IADD R44, R35, 0x1, R26 ;  /* 0x00000001232c7824 */ /* 0x000fe200078e021a */
[----:B0-----:R-:W-:Y:S01]  /*0c30*/  DFMA R40, R40, R10, -1 ;  /* 0xbff000002828742b */ /* 0x001fe2000000000a */
[----:B------:R-:W-:Y:S01]  /*0c40*/  FFMA R48, R16, R17, 1.1641532182693481445e-10 ;  /* 0x2f00000010307423 */ /* 0x000fe20000000011 */
[----:B------:R1:W-:Y:S02]  /*0c50*/  STS.64 [R23+0x48], R38 ;  /* 0x0000482617007388 */ /* 0x0003e40000000a00 */
[----:B------:R-:W-:-:S02]  /*0c60*/  I2FP.F32.U32 R16, R44 ;  /* 0x0000002c00107245 */ /* 0x000fc40000201000 */
[----:B------:R-:W0:Y:S01]  /*0c70*/  F2F.F64.F32 R44, R48 ;  /* 0x00000030002c7310 */ /* 0x000e220000201800 */
[----:B------:R1:W-:Y:S01]  /*0c80*/  STG.E.64 desc[UR6][R6.64+0x8], R28 ;  /* 0x0000081c06007986 */ /* 0x0003e2000c101b06 */
[----:B------:R-:W-:Y:S01]  /*0c90*/  DFMA R46, R40, R40, R46 ;  /* 0x00000028282e722b */ /* 0x000fe2000000002e */
[----:B------:R-:W-:Y:S01]  /*0ca0*/  FFMA R49, R16, R17, 1.1641532182693481445e-10 ;  /* 0x2f00000010317423 */ /* 0x000fe20000000011 */
[----:B--2---:R-:W-:Y:S01]  /*0cb0*/  DFMA R42, R42, R10, -1 ;  /* 0xbff000002a2a742b */ /* 0x004fe2000000000a */
[----:B------:R1:W-:Y:S03]  /*0cc0*/  STS.64 [R23+0x50], R40 ;  /* 0x0000502817007388 */ /* 0x0003e60000000a00 */
[----:B------:R-:W2:Y:S01]  /*0cd0*/  F2F.F64.F32 R16, R49 ;  /* 0x0000003100107310 */ /* 0x000ea20000201800 */
[----:B------:R1:W-:Y:S03]  /*0ce0*/  STG.E.64 desc[UR6][R6.64+0x10], R34 ;  /* 0x0000102206007986 */ /* 0x0003e6000c101b06 */
[----:B------:R-:W-:Y:S01]  /*0cf0*/  DFMA R46, R42, R42, R46 ;  /* 0x0000002a2a2e722b */ /* 0x000fe2000000002e */
[----:B------:R1:W-:Y:S01]  /*0d00*/  STS.64 [R23+0x58], R42 ;  /* 0x0000582a17007388 */ /* 0x0003e20000000a00 */
[----:B0-----:R-:W-:-:S07]  /*0d10*/  DFMA R44, R44, R10, -1 ;  /* 0xbff000002c2c742b */ /* 0x001fce000000000a */
[----:B------:R1:W-:Y:S01]  /*0d20*/  STS.64 [R23+0x60], R44 ;  /* 0x0000602c17007388 */ /* 0x0003e20000000a00 */
[----:B--2---:R-:W-:Y:S02]  /*0d30*/  DFMA R16, R16, R10, -1 ;  /* 0xbff000001010742b */ /* 0x004fe4000000000a */
[----:B------:R-:W-:-:S05]  /*0d40*/  DFMA R46, R44, R44, R46 ;  /* 0x0000002c2c2e722b */ /* 0x000fca000000002e */
[----:B------:R1:W-:Y:S03]  /*0d50*/  STS.64 [R23+0x68], R16 ;  /* 0x0000681017007388 */ /* 0x0003e60000000a00 */
[----:B------:R-:W-:-:S07]  /*0d60*/  DFMA R46, R16, R16, R46 ;  /* 0x00000010102e722b */ /* 0x000fce000000002e */
[----:B------:R1:W-:Y:S04]  /*0d70*/  STS.64 [R23+0x70], R46 ;  /* 0x0000702e17007388 */ /* 0x0003e80000000a00 */
.L_x_0:
[----:B------:R-:W-:Y:S01]  /*0d80*/  BAR.SYNC.DEFER_BLOCKING 0x0 ;  /* 0x0000000000007b1d */ /* 0x000fe20000010000 */
[----:B------:R-:W-:-:S05]  /*0d90*/  IADD3 R67, P0, PT, R1, UR5, RZ ;  /* 0x0000000501437c10 */ /* 0x000fca000ff1e0ff */
[----:B------:R-:W-:Y:S01]  /*0da0*/  IMAD.X R66, RZ, RZ, UR8, P0 ;  /* 0x00000008ff427e24 */ /* 0x000fe200080e06ff */
[----:B------:R-:W-:-:S07]  /*0db0*/  UMOV UR4, URZ ;  /* 0x000000ff00047c82 */ /* 0x000fce0008000000 */
.L_x_45:
[----:B------:R-:W-:Y:S01]  /*0dc0*/  ISETP.NE.AND P0, PT, R0, RZ, PT ;  /* 0x000000ff0000720c */ /* 0x000fe20003f05270 */
[----:B------:R-:W-:Y:S01]  /*0dd0*/  UIADD3 UR4, UPT, UPT, UR4, 0x1, URZ ;  /* 0x0000000104047890 */ /* 0x000fe2000fffe0ff */
[----:B------:R-:W-:Y:S03]  /*0de0*/  BSSY.RECONVERGENT B0, `(.L_x_1) ;  /* 0x0000131000007945 */ /* 0x000fe60003800200 */
[----:B------:R-:W-:-:S08]  /*0df0*/  UISETP.NE.AND UP0, UPT, UR4, 0x3e8, UPT ;  /* 0x000003e80400788c */ /* 0x000fd0000bf05270 */
[----:B0-23--:R-:W-:Y:S05]  /*0e00*/  @P0 BRA `(.L_x_2) ;  /* 0x0000001000b80947 */ /* 0x00dfea0003800000 */
[----:B------:R-:W-:Y:S01]  /*0e10*/  MOV R0, RZ ;  /* 0x000000ff00007202 */ /* 0x000fe20000000f00 */
[----:B------:R-:W-:-:S06]  /*0e20*/  UMOV UR8, 0x63 ;  /* 0x0000006300087882 */ /* 0x000fcc0000000000 */
.L_x_9:
[----:B------:R-:W-:Y:S02]  /*0e30*/  ISETP.GT.U32.AND P1, PT, R0, 0x62, PT ;  /* 0x000000620000780c */ /* 0x000fe40003f24070 */
[----:B------:R-:W-:-:S11]  /*0e40*/  PLOP3.LUT P0, PT, PT, PT, PT, 0x8, 0x80 ;  /* 0x000000000080781c */ /* 0x000fd60003f0e170 */
[----:B0--3--:R-:W-:Y:S05]  /*0e50*/  @P1 BRA `(.L_x_3) ;  /* 0x0000001000941947 */ /* 0x009fea0003800000 */
[----:B------:R-:W-:Y:S01]  /*0e60*/  UISETP.LT.AND UP1, UPT, UR8, 0x1, UPT ;  /* 0x000000010800788c */ /* 0x000fe2000bf21270 */
[----:B-1----:R-:W-:Y:S01]  /*0e70*/  PRMT R6, RZ, 0x7610, R6 ;  /* 0x00007610ff067816 */ /* 0x002fe20000000006 */
[----:B------:R-:W-:Y:S02]  /*0e80*/  UMOV UR5, URZ ;  /* 0x000000ff00057c82 */ /* 0x000fe40008000000 */
[----:B------:R-:W-:Y:S02]  /*0e90*/  USEL UR7, UR8, 0x1, !UP1 ;  /* 0x0000000108077887 */ /* 0x000fe4000c800000 */
[----:B------:R-:W-:-:S09]  /*0ea0*/  UISETP.GE.AND UP1, UPT, UR8, 0x2, UPT ;  /* 0x000000020800788c */ /* 0x000fd2000bf26270 */
[----:B------:R-:W-:Y:S05]  /*0eb0*/  BRA.U !UP1, `(.L_x_4) ;  /* 0x0000000909f47547 */ /* 0x000fea000b800000 */
[----:B------:R-:W0:Y:S01]  /*0ec0*/  S2UR UR6, SR_CgaCtaId ;  /* 0x00000000000679c3 */ /* 0x000e220000008800 */
[----:B------:R-:W-:Y:S01]  /*0ed0*/  UMOV UR5, 0x400 ;  /* 0x0000040000057882 */ /* 0x000fe20000000000 */
[----:B------:R-:W-:Y:S01]  /*0ee0*/  PRMT R6, RZ, 0x7610, R6 ;  /* 0x00007610ff067816 */ /* 0x000fe20000000006 */
[----:B0-----:R-:W-:Y:S02]  /*0ef0*/  ULEA UR6, UR6, UR5, 0x18 ;  /* 0x0000000506067291 */ /* 0x001fe4000f8ec0ff */
[----:B------:R-:W-:-:S04]  /*0f00*/  ULOP3.LUT UR5, UR7, 0x7ffffffe, URZ, 0xc0, !UPT ;  /* 0x7ffffffe07057892 */ /* 0x000fc8000f8ec0ff */
[----:B------:R-:W-:-:S03]  /*0f10*/  UIADD3 UR9, UPT, UPT, -UR5, URZ, URZ ;  /* 0x000000ff05097290 */ /* 0x000fc6000fffe1ff */
[----:B------:R-:W0:Y:S01]  /*0f20*/  LDS.64 R18, [UR6+0x70] ;  /* 0x00007006ff127984 */ /* 0x000e220008000a00 */
[----:B------:R-:W-:-:S12]  /*0f30*/  UIADD3 UR6, UPT, UPT, UR6, 0xb0, URZ ;  /* 0x000000b006067890 */ /* 0x000fd8000fffe0ff */
.L_x_7:
[----:B0-----:R-:W0:Y:S02]  /*0f40*/  LDS.128 R8, [UR6+0x30] ;  /* 0x00003006ff087984 */ /* 0x001e240008000c00 */
[----:B0-----:R-:W-:-:S14]  /*0f50*/  DSETP.GT.AND P0, PT, R18, R10, PT ;  /* 0x0000000a1200722a */ /* 0x001fdc0003f04000 */
[----:B------:R-:W-:Y:S05]  /*0f60*/  @!P0 BRA `(.L_x_5) ;  /* 0x0000000400548947 */ /* 0x000fea0003800000 */
[----:B------:R-:W0:Y:S01]  /*0f70*/  LDS.128 R20, [UR6+-0x30] ;  /* 0xffffd006ff147984 */ /* 0x000e220008000c00 */
[----:B------:R-:W-:-:S03]  /*0f80*/  IMAD.MOV.U32 R6, RZ, RZ, 0x1 ;  /* 0x00000001ff067424 */ /* 0x000fc600078e00ff */
[----:B------:R-:W1:Y:S04]  /*0f90*/  LDS.64 R12, [UR6+-0x38] ;  /* 0xffffc806ff0c7984 */ /* 0x000e680008000a00 */
[----:B------:R-:W2:Y:S04]  /*0fa0*/  LDS.128 R32, [UR6+-0xb0] ;  /* 0xffff5006ff207984 */ /* 0x000ea80008000c00 */
[----:B------:R-:W-:Y:S04]  /*0fb0*/  LDS.128 R28, [UR6+-0xa0] ;  /* 0xffff6006ff1c7984 */ /* 0x000fe80008000c00 */
[----:B------:R-:W3:Y:S04]  /*0fc0*/  LDS.128 R60, [UR6+-0x20] ;  /* 0xffffe006ff3c7984 */ /* 0x000ee80008000c00 */
[----:B------:R-:W4:Y:S04]  /*0fd0*/  LDS.128 R36, [UR6+-0x90] ;  /* 0xffff7006ff247984 */ /* 0x000f280008000c00 */
[----:B------:R-:W-:Y:S04]  /*0fe0*/  LDS.128 R44, [UR6+-0x80] ;  /* 0xffff8006ff2c7984 */ /* 0x000fe80008000c00 */
[----:B------:R-:W-:Y:S04]  /*0ff0*/  LDS.128 R48, [UR6] ;  /* 0x00000006ff307984 */ /* 0x000fe80008000c00 */
[----:B------:R-:W4:Y:S04]  /*1000*/  LDS.128 R40, [UR6+-0x10] ;  /* 0xfffff006ff287984 */ /* 0x000f280008000c00 */
[----:B------:R-:W4:Y:S01]  /*1010*/  LDS.128 R52, [UR6+-0x70] ;  /* 0xffff9006ff347984 */ /* 0x000f220008000c00 */
[----:B0-----:R-:W-:-:S03]  /*1020*/  IMAD.MOV.U32 R14, RZ, RZ, R20 ;  /* 0x000000ffff0e7224 */ /* 0x001fc600078e0014 */
[----:B------:R-:W0:Y:S01]  /*1030*/  LDS.128 R56, [UR6+0x10] ;  /* 0x00001006ff387984 */ /* 0x000e220008000c00 */
[----:B------:R-:W-:Y:S01]  /*1040*/  IMAD.MOV.U32 R15, RZ, RZ, R21 ;  /* 0x000000ffff0f7224 */ /* 0x000fe200078e0015 */
[----:B------:R-:W-:Y:S01]  /*1050*/  MOV R21, R23 ;  /* 0x0000001700157202 */ /* 0x000fe20000000f00 */
[----:B------:R-:W-:Y:S01]  /*1060*/  IMAD.MOV.U32 R20, RZ, RZ, R22 ;  /* 0x000000ffff147224 */ /* 0x000fe200078e0016 */
[----:B------:R-:W0:Y:S04]  /*1070*/  LDS.128 R24, [UR6+0x20] ;  /* 0x00002006ff187984 */ /* 0x000e280008000c00 */
[----:B-1----:R1:W-:Y:S04]  /*1080*/  STS.128 [UR6+-0xb0], R12 ;  /* 0xffff500cff007988 */ /* 0x0023e80008000c06 */
[----:B--2---:R2:W-:Y:S01]  /*1090*/  STS.64 [UR6+-0x38], R32 ;  /* 0xffffc820ff007988 */ /* 0x0045e20008000a06 */
[----:B---3--:R-:W-:-:S03]  /*10a0*/  IMAD.MOV.U32 R22, RZ, RZ, R60 ;  /* 0x000000ffff167224 */ /* 0x008fc600078e003c */
[----:B------:R-:W-:Y:S01]  /*10b0*/  STS.64 [UR6+-0x40], R10 ;  /* 0xffffc00aff007988 */ /* 0x000fe20008000a06 */
[----:B------:R-:W-:Y:S02]  /*10c0*/  IMAD.MOV.U32 R23, RZ, RZ, R61 ;  /* 0x000000ffff177224 */ /* 0x000fe400078e003d */
[----:B-1----:R-:W-:Y:S01]  /*10d0*/  IMAD.MOV.U32 R12, RZ, RZ, R34 ;  /* 0x000000ffff0c7224 */ /* 0x002fe200078e0022 */
[----:B------:R-:W-:Y:S01]  /*10e0*/  MOV R13, R35 ;  /* 0x00000023000d7202 */ /* 0x000fe20000000f00 */
[----:B------:R-:W-:Y:S01]  /*10f0*/  IMAD.MOV.U32 R14, RZ, RZ, R28 ;  /* 0x000000ffff0e7224 */ /* 0x000fe200078e001c */
[----:B------:R-:W-:Y:S01]  /*1100*/  STS.128 [UR6+-0xa0], R20 ;  /* 0xffff6014ff007988 */ /* 0x000fe20008000c06 */
[----:B------:R-:W-:Y:S01]  /*1110*/  IMAD.MOV.U32 R15, RZ, RZ, R29 ;  /* 0x000000ffff0f7224 */ /* 0x000fe200078e001d */
[----:B------:R-:W-:Y:S01]  /*1120*/  MOV R29, R31 ;  /* 0x0000001f001d7202 */ /* 0x000fe20000000f00 */
[----:B------:R-:W-:Y:S01]  /*1130*/  IMAD.MOV.U32 R28, RZ, RZ, R30 ;  /* 0x000000ffff1c7224 */ /* 0x000fe200078e001e */
[----:B------:R-:W1:Y:S01]  /*1140*/  LDS.128 R20, [UR6+-0x50] ;  /* 0xffffb006ff147984 */ /* 0x000e620008000c00 */
[----:B----4-:R-:W-:Y:S01]  /*1150*/  IMAD.MOV.U32 R30, RZ, RZ, R36 ;  /* 0x000000ffff1e7224 */ /* 0x010fe200078e0024 */
[----:B------:R-:W-:Y:S01]  /*1160*/  MOV R35, R41 ;  /* 0x0000002900237202 */ /* 0x000fe20000000f00 */
[----:B------:R-:W-:Y:S01]  /*1170*/  IMAD.MOV.U32 R31, RZ, RZ, R37 ;  /* 0x000000ffff1f7224 */ /* 0x000fe200078e0025 */
[----:B------:R-:W-:Y:S01]  /*1180*/  STS.128 [UR6+-0x30], R12 ;  /* 0xffffd00cff007988 */ /* 0x000fe20008000c06 */
[----:B------:R-:W-:Y:S01]  /*1190*/  IMAD.MOV.U32 R34, RZ, RZ, R40 ;  /* 0x000000ffff227224 */ /* 0x000fe200078e0028 */
[----:B--2---:R-:W-:Y:S01]  /*11a0*/  MOV R33, R63 ;  /* 0x0000003f00217202 */ /* 0x004fe20000000f00 */
[----:B------:R-:W-:Y:S01]  /*11b0*/  IMAD.MOV.U32 R36, RZ, RZ, R42 ;  /* 0x000000ffff247224 */ /* 0x000fe200078e002a */
[----:B------:R-:W2:Y:S01]  /*11c0*/  LDS.128 R12, [UR6+-0x60] ;  /* 0xffffa006ff0c7984 */ /* 0x000ea20008000c00 */
[----:B------:R-:W-:Y:S01]  /*11d0*/  IMAD.MOV.U32 R37, RZ, RZ, R43 ;  /* 0x000000ffff257224 */ /* 0x000fe200078e002b */
[----:B------:R-:W-:Y:S01]  /*11e0*/  MOV R43, R53 ;  /* 0x00000035002b7202 */ /* 0x000fe20000000f00 */
[----:B------:R-:W-:Y:S01]  /*11f0*/  IMAD.MOV.U32 R32, RZ, RZ, R62 ;  /* 0x000000ffff207224 */ /* 0x000fe200078e003e */
[----:B------:R3:W-:Y:S01]  /*1200*/  STS.128 [UR6+-0x20], R28 ;  /* 0xffffe01cff007988 */ /* 0x0007e20008000c06 */
[----:B------:R-:W-:Y:S01]  /*1210*/  IMAD.MOV.U32 R40, RZ, RZ, R46 ;  /* 0x000000ffff287224 */ /* 0x000fe200078e002e */
[----:B------:R-:W-:Y:S01]  /*1220*/  MOV R63, R9 ;  /* 0x00000009003f7202 */ /* 0x000fe20000000f00 */
[----:B------:R-:W-:Y:S01]  /*1230*/  IMAD.MOV.U32 R41, RZ, RZ, R47 ;  /* 0x000000ffff297224 */ /* 0x000fe200078e002f */
[----:B0-----:R-:W-:Y:S01]  /*1240*/  MOV R53, R59 ;  /* 0x0000003b00357202 */ /* 0x001fe20000000f00 */
[----:B------:R-:W-:Y:S01]  /*1250*/  IMAD.MOV.U32 R42, RZ, RZ, R52 ;  /* 0x000000ffff2a7224 */ /* 0x000fe200078e0034 */
[----:B------:R-:W-:Y:S01]  /*1260*/  MOV R61, R27 ;  /* 0x0000001b003d7202 */ /* 0x000fe20000000f00 */
[----:B------:R-:W-:Y:S01]  /*1270*/  IMAD.MOV.U32 R46, RZ, RZ, R56 ;  /* 0x000000ffff2e7224 */ /* 0x000fe200078e0038 */
[----:B------:R0:W-:Y:S01]  /*1280*/  STS.128 [UR6+-0x90], R32 ;  /* 0xffff7020ff007988 */ /* 0x0001e20008000c06 */
[----:B------:R-:W-:-:S02]  /*1290*/  IMAD.MOV.U32 R47, RZ, RZ, R57 ;  /* 0x000000ffff2f7224 */ /* 0x000fc400078e0039 */
[----:B------:R-:W-:Y:S01]  /*12a0*/  IMAD.MOV.U32 R62, RZ, RZ, R8 ;  /* 0x000000ffff3e7224 */ /* 0x000fe200078e0008 */
[----:B------:R0:W-:Y:S01]  /*12b0*/  STS.128 [UR6], R40 ;  /* 0x00000028ff007988 */ /* 0x0001e20008000c06 */
[----:B------:R-:W-:Y:S01]  /*12c0*/  IMAD.MOV.U32 R52, RZ, RZ, R58 ;  /* 0x000000ffff347224 */ /* 0x000fe200078e003a */
[----:B---3--:R-:W-:Y:S01]  /*12d0*/  MOV R31, R45 ;  /* 0x0000002d001f7202 */ /* 0x008fe20000000f00 */
[----:B------:R-:W-:Y:S02]  /*12e0*/  IMAD.MOV.U32 R30, RZ, RZ, R44 ;  /* 0x000000ffff1e7224 */ /* 0x000fe400078e002c */
[----:B------:R-:W-:Y:S02]  /*12f0*/  IMAD.MOV.U32 R28, RZ, RZ, R38 ;  /* 0x000000ffff1c7224 */ /* 0x000fe400078e0026 */
[----:B------:R-:W-:Y:S01]  /*1300*/  IMAD.MOV.U32 R29, RZ, RZ, R39 ;  /* 0x000000ffff1d7224 */ /* 0x000fe200078e0027 */
[----:B------:R-:W-:Y:S01]  /*1310*/  MOV R39, R49 ;  /* 0x0000003100277202 */ /* 0x000fe20000000f00 */
[----:B------:R-:W-:-:S02]  /*1320*/  IMAD.MOV.U32 R44, RZ, RZ, R50 ;  /* 0x000000ffff2c7224 */ /* 0x000fc400078e0032 */
[----:B------:R-:W-:Y:S01]  /*1330*/  IMAD.MOV.U32 R45, RZ, RZ, R51 ;  /* 0x000000ffff2d7224 */ /* 0x000fe200078e0033 */
[----:B------:R0:W-:Y:S01]  /*1340*/  STS.128 [UR6+-0x10], R28 ;  /* 0xfffff01cff007988 */ /* 0x0001e20008000c06 */
[----:B------:R-:W-:Y:S02]  /*1350*/  IMAD.MOV.U32 R38, RZ, RZ, R48 ;  /* 0x000000ffff267224 */ /* 0x000fe400078e0030 */
[----:B------:R-:W-:Y:S01]  /*1360*/  IMAD.MOV.U32 R48, RZ, RZ, R54 ;  /* 0x000000ffff307224 */ /* 0x000fe200078e0036 */
[----:B------:R0:W-:Y:S01]  /*1370*/  STS.128 [UR6+-0x70], R44 ;  /* 0xffff902cff007988 */ /* 0x0001e20008000c06 */
[----:B------:R-:W-:Y:S02]  /*1380*/  IMAD.MOV.U32 R49, RZ, RZ, R55 ;  /* 0x000000ffff317224 */ /* 0x000fe400078e0037 */
[----:B-1----:R-:W-:Y:S01]  /*1390*/  IMAD.MOV.U32 R16, RZ, RZ, R22 ;  /* 0x000000ffff107224 */ /* 0x002fe200078e0016 */
[----:B------:R0:W-:Y:S01]  /*13a0*/  STS.128 [UR6+-0x80], R36 ;  /* 0xffff8024ff007988 */ /* 0x0001e20008000c06 */
[----:B------:R-:W-:-:S02]  /*13b0*/  IMAD.MOV.U32 R17, RZ, RZ, R23 ;  /* 0x000000ffff117224 */ /* 0x000fc400078e0017 */
[----:B------:R-:W-:Y:S02]  /*13c0*/  IMAD.MOV.U32 R54, RZ, RZ, R24 ;  /* 0x000000ffff367224 */ /* 0x000fe400078e0018 */
[----:B--2---:R-:W-:Y:S01]  /*13d0*/  IMAD.MOV.U32 R50, RZ, RZ, R12 ;  /* 0x000000ffff327224 */ /* 0x004fe200078e000c */
[----:B------:R0:W-:Y:S01]  /*13e0*/  STS.128 [UR6+0x30], R16 ;  /* 0x00003010ff007988 */ /* 0x0001e20008000c06 */
[----:B------:R-:W-:Y:S01]  /*13f0*/  IMAD.MOV.U32 R51, RZ, RZ, R13 ;  /* 0x000000ffff337224 */ /* 0x000fe200078e000d */
[----:B------:R-:W-:Y:S01]  /*1400*/  MOV R13, R15 ;  /* 0x0000000f000d7202 */ /* 0x000fe20000000f00 */
[----:B------:R-:W-:Y:S01]  /*1410*/  IMAD.MOV.U32 R12, RZ, RZ, R14 ;  /* 0x000000ffff0c7224 */ /* 0x000fe200078e000e */
[----:B------:R-:W-:Y:S01]  /*1420*/  MOV R15, R21 ;  /* 0x00000015000f7202 */ /* 0x000fe20000000f00 */
[----:B------:R-:W-:Y:S01]  /*1430*/  IMAD.MOV.U32 R14, RZ, RZ, R20 ;  /* 0x000000ffff0e7224 */ /* 0x000fe200078e0014 */
[----:B------:R0:W-:Y:S01]  /*1440*/  STS.128 [UR6+0x10], R48 ;  /* 0x00001030ff007988 */ /* 0x0001e20008000c06 */
[----:B------:R-:W-:-:S02]  /*1450*/  IMAD.MOV.U32 R55, RZ, RZ, R25 ;  /* 0x000000ffff377224 */ /* 0x000fc400078e0019 */
[----:B------:R-:W-:Y:S01]  /*1460*/  IMAD.MOV.U32 R60, RZ, RZ, R26 ;  /* 0x000000ffff3c7224 */ /* 0x000fe200078e001a */
[----:B------:R0:W-:Y:S01]  /*1470*/  STS.128 [UR6+0x20], R12 ;  /* 0x0000200cff007988 */ /* 0x0001e20008000c06 */
[----:B------:R-:W-:Y:S02]  /*1480*/  IMAD.MOV.U32 R10, RZ, RZ, R18 ;  /* 0x000000ffff0a7224 */ /* 0x000fe400078e0012 */
[----:B------:R-:W-:Y:S01]  /*1490*/  IMAD.MOV.U32 R11, RZ, RZ, R19 ;  /* 0x000000ffff0b7224 */ /* 0x000fe200078e0013 */
[----:B------:R0:W-:Y:S04]  /*14a0*/  STS.128 [UR6+-0x60], R52 ;  /* 0xffffa034ff007988 */ /* 0x0001e80008000c06 */
[----:B------:R0:W-:Y:S02]  /*14b0*/  STS.128 [UR6+-0x50], R60 ;  /* 0xffffb03cff007988 */ /* 0x0001e40008000c06 */
.L_x_5:
[----:B0-----:R-:W0:Y:S01]  /*14c0*/  LDS.64 R18, [UR6+0xb0] ;  /* 0x0000b006ff127984 */ /* 0x001e220008000a00 */
[----:B------:R-:W-:-:S04]  /*14d0*/  UIADD3 UR9, UPT, UPT, UR9, 0x2, URZ ;  /* 0x0000000209097890 */ /* 0x000fc8000fffe0ff */
[----:B------:R-:W-:Y:S01]  /*14e0*/  UISETP.NE.AND UP1, UPT, UR9, URZ, UPT ;  /* 0x000000ff0900728c */ /* 0x000fe2000bf25270 */
[----:B0-----:R-:W-:-:S14]  /*14f0*/  DSETP.GT.AND P0, PT, R10, R18, PT ;  /* 0x000000120a00722a */ /* 0x001fdc0003f04000 */
[----:B------:R-:W-:Y:S05]  /*1500*/  @!P0 BRA `(.L_x_6) ;  /* 0x0000000400588947 */ /* 0x000fea0003800000 */
[----:B------:R-:W0:Y:S01]  /*1510*/  LDS.128 R24, [UR6+-0x30] ;  /* 0xffffd006ff187984 */ /* 0x000e220008000c00 */
[----:B------:R-:W-:-:S03]  /*1520*/  MOV R6, 0x1 ;  /* 0x0000000100067802 */ /* 0x000fc60000000f00 */
[----:B------:R-:W1:Y:S04]  /*1530*/  LDS.128 R12, [UR6+0x40] ;  /* 0x00004006ff0c7984 */ /* 0x000e680008000c00 */
[----:B------:R-:W2:Y:S04]  /*1540*/  LDS.128 R60, [UR6+0x50] ;  /* 0x00005006ff3c7984 */ /* 0x000ea80008000c00 */
[----:B------:R-:W3:Y:S04]  /*1550*/  LDS.128 R20, [UR6+-0x20] ;  /* 0xffffe006ff147984 */ /* 0x000ee80008000c00 */
[----:B------:R-:W4:Y:S04]  /*1560*/  LDS.64 R32, [UR6+-0x38] ;  /* 0xffffc806ff207984 */ /* 0x000f280008000a00 */
[----:B------:R-:W4:Y:S04]  /*1570*/  LDS.128 R56, [UR6+0x60] ;  /* 0x00006006ff387984 */ /* 0x000f280008000c00 */
[----:B------:R-:W4:Y:S04]  /*1580*/  LDS.128 R52, [UR6+-0x10] ;  /* 0xfffff006ff347984 */ /* 0x000f280008000c00 */
[----:B------:R-:W4:Y:S04]  /*1590*/  LDS.128 R48, [UR6+0x70] ;  /* 0x00007006ff307984 */ /* 0x000f280008000c00 */
[----:B------:R-:W4:Y:S04]  /*15a0*/  LDS.128 R40, [UR6] ;  /* 0x00000006ff287984 */ /* 0x000f280008000c00 */
[----:B------:R-:W-:Y:S01]  /*15b0*/  LDS.128 R36, [UR6+0x80] ;  /* 0x00008006ff247984 */ /* 0x000fe20008000c00 */
[----:B0-----:R-:W-:-:S03]  /*15c0*/  IMAD.MOV.U32 R34, RZ, RZ, R24 ;  /* 0x000000ffff227224 */ /* 0x001fc600078e0018 */
[----:B------:R-:W0:Y:S01]  /*15d0*/  LDS.128 R44, [UR6+0x10] ;  /* 0x00001006ff2c7984 */ /* 0x000e220008000c00 */
[----:B------:R-:W-:Y:S02]  /*15e0*/  IMAD.MOV.U32 R35, RZ, RZ, R25 ;  /* 0x000000ffff237224 */ /* 0x000fe400078e0019 */
[----:B------:R-:W-:Y:S01]  /*15f0*/  IMAD.MOV.U32 R24, RZ, RZ, R26 ;  /* 0x000000ffff187224 */ /* 0x000fe200078e001a */
[----:B-1----:R-:W-:Y:S01]  /*1600*/  MOV R28, R14 ;  /* 0x0000000e001c7202 */ /* 0x002fe20000000f00 */
[----:B------:R-:W-:Y:S01]  /*1610*/  IMAD.MOV.U32 R25, RZ, RZ, R27 ;  /* 0x000000ffff197224 */ /* 0x000fe200078e001b */
[----:B------:R-:W-:Y:S01]  /*1620*/  STS.64 [UR6+-0x38], R12 ;  /* 0xffffc80cff007988 */ /* 0x000fe20008000a06 */
[----:B------:R-:W-:Y:S01]  /*1630*/  IMAD.MOV.U32 R29, RZ, RZ, R15 ;  /* 0x000000ffff1d7224 */ /* 0x000fe200078e000f */
[----:B--2---:R-:W-:Y:S01]  /*1640*/  MOV R30, R60 ;  /* 0x0000003c001e7202 */ /* 0x004fe20000000f00 */
[----:B------:R-:W-:Y:S01]  /*1650*/  IMAD.MOV.U32 R31, RZ, RZ, R61 ;  /* 0x000000ffff1f7224 */ /* 0x000fe200078e003d */
[----:B------:R-:W-:Y:S01]  /*1660*/  LDS.64 R14, [UR6+0x30] ;  /* 0x00003006ff0e7984 */ /* 0x000fe20008000a00 */
[----:B---3--:R-:W-:Y:S01]  /*1670*/  MOV R26, R20 ;  /* 0x00000014001a7202 */ /* 0x008fe20000000f00 */
[----:B------:R-:W-:-:S02]  /*1680*/  IMAD.MOV.U32 R27, RZ, RZ, R21 ;  /* 0x000000ffff1b7224 */ /* 0x000fc400078e0015 */
[----:B------:R-:W-:Y:S01]  /*1690*/  STS.128 [UR6+-0x30], R28 ;  /* 0xffffd01cff007988 */ /* 0x000fe20008000c06 */
[----:B------:R-:W-:Y:S02]  /*16a0*/  IMAD.MOV.U32 R60, RZ, RZ, R62 ;  /* 0x000000ffff3c7224 */ /* 0x000fe400078e003e */
[----:B------:R-:W-:Y:S01]  /*16b0*/  IMAD.MOV.U32 R61, RZ, RZ, R63 ;  /* 0x000000ffff3d7224 */ /* 0x000fe200078e003f */
[----:B----4-:R-:W-:Y:S01]  /*16c0*/  STS.128 [UR6+0x40], R32 ;  /* 0x00004020ff007988 */ /* 0x010fe20008000c06 */
[----:B------:R-:W-:Y:S01]  /*16d0*/  MOV R62, R56 ;  /* 0x00000038003e7202 */ /* 0x000fe20000000f00 */
[----:B------:R-:W-:Y:S01]  /*16e0*/  IMAD.MOV.U32 R63, RZ, RZ, R57 ;  /* 0x000000ffff3f7224 */ /* 0x000fe200078e0039 */
[----:B------:R-:W-:Y:S01]  /*16f0*/  MOV R20, R58 ;  /* 0x0000003a00147202 */ /* 0x000fe20000000f00 */
[----:B------:R-:W1:Y:S01]  /*1700*/  LDS.128 R32, [UR6+0x90] ;  /* 0x00009006ff207984 */ /* 0x000e620008000c00 */
[----:B------:R-:W-:Y:S02]  /*1710*/  IMAD.MOV.U32 R56, RZ, RZ, R22 ;  /* 0x000000ffff387224 */ /* 0x000fe400078e0016 */
[----:B------:R-:W-:Y:S01]  /*1720*/  IMAD.MOV.U32 R57, RZ, RZ, R23 ;  /* 0x000000ffff397224 */ /* 0x000fe200078e0017 */
[----:B------:R-:W-:Y:S01]  /*1730*/  STS.128 [UR6+0x50], R24 ;  /* 0x00005018ff007988 */ /* 0x000fe20008000c06 */
[----:B------:R-:W-:-:S02]  /*1740*/  IMAD.MOV.U32 R21, RZ, RZ, R59 ;  /* 0x000000ffff157224 */ /* 0x000fc400078e003b */
[----:B------:R-:W-:Y:S01]  /*1750*/  IMAD.MOV.U32 R58, RZ, RZ, R52 ;  /* 0x000000ffff3a7224 */ /* 0x000fe200078e0034 */
[----:B------:R-:W2:Y:S01]  /*1760*/  LDS.128 R24, [UR6+0x20] ;  /* 0x00002006ff187984 */ /* 0x000ea20008000c00 */
[----:B------:R-:W-:Y:S01]  /*1770*/  IMAD.MOV.U32 R59, RZ, RZ, R53 ;  /* 0x000000ffff3b7224 */ /* 0x000fe200078e0035 */
[----:B------:R-:W-:Y:S01]  /*1780*/  MOV R52, R54 ;  /* 0x0000003600347202 */ /* 0x000fe20000000f00 */
[----:B------:R-:W-:Y:S01]  /*1790*/  IMAD.MOV.U32 R22, RZ, RZ, R48 ;  /* 0x000000ffff167224 */ /* 0x000fe200078e0030 */
[----:B------:R-:W3:Y:S01]  /*17a0*/  LDS.128 R28, [UR6+0xa0] ;  /* 0x0000a006ff1c7984 */ /* 0x000ee20008000c00 */
[----:B------:R-:W-:Y:S01]  /*17b0*/  IMAD.MOV.U32 R23, RZ, RZ, R49 ;  /* 0x000000ffff177224 */ /* 0x000fe200078e0031 */
[----:B------:R-:W-:Y:S01]  /*17c0*/  MOV R48, R50 ;  /* 0x0000003200307202 */ /* 0x000fe20000000f00 */
[----:B------:R-:W-:Y:S01]  /*17d0*/  IMAD.MOV.U32 R53, RZ, RZ, R55 ;  /* 0x000000ffff357224 */ /* 0x000fe200078e0037 */
[----:B------:R4:W-:Y:S01]  /*17e0*/  STS.128 [UR6+-0x20], R60 ;  /* 0xffffe03cff007988 */ /* 0x0009e20008000c06 */
[----:B------:R-:W-:-:S02]  /*17f0*/  IMAD.MOV.U32 R49, RZ, RZ, R51 ;  /* 0x000000ffff317224 */ /* 0x000fc400078e0033 */
[----:B------:R-:W-:Y:S01]  /*1800*/  IMAD.MOV.U32 R54, RZ, RZ, R40 ;  /* 0x000000ffff367224 */ /* 0x000fe200078e0028 */
[----:B------:R-:W-:Y:S01]  /*1810*/  MOV R40, R42 ;  /* 0x0000002a00287202 */ /* 0x000fe20000000f00 */
[----:B------:R-:W-:Y:S01]  /*1820*/  IMAD.MOV.U32 R55, RZ, RZ, R41 ;  /* 0x000000ffff377224 */ /* 0x000fe200078e0029 */
[----:B0-----:R-:W-:Y:S01]  /*1830*/  MOV R42, R44 ;  /* 0x0000002c002a7202 */ /* 0x001fe20000000f00 */
[----:B------:R-:W-:Y:S01]  /*1840*/  IMAD.MOV.U32 R50, RZ, RZ, R36 ;  /* 0x000000ffff327224 */ /* 0x000fe200078e0024 */
[----:B------:R-:W-:Y:S01]  /*1850*/  MOV R44, R38 ;  /* 0x00000026002c7202 */ /* 0x000fe20000000f00 */
[----:B------:R-:W-:Y:S01]  /*1860*/  IMAD.MOV.U32 R51, RZ, RZ, R37 ;  /* 0x000000ffff337224 */ /* 0x000fe200078e0025 */
[----:B------:R0:W-:Y:S01]  /*1870*/  STS.128 [UR6+0x60], R56 ;  /* 0x00006038ff007988 */ /* 0x0001e20008000c06 */
[----:B------:R-:W-:Y:S02]  /*1880*/  IMAD.MOV.U32 R41, RZ, RZ, R43 ;  /* 0x000000ffff297224 */ /* 0x000fe400078e002b */
[----:B------:R-:W-:Y:S01]  /*1890*/  IMAD.MOV.U32 R36, RZ, RZ, R46 ;  /* 0x000000ffff247224 */ /* 0x000fe200078e002e */
[----:B------:R0:W-:Y:S01]  /*18a0*/  STS.128 [UR6+-0x10], R20 ;  /* 0xfffff014ff007988 */ /* 0x0001e20008000c06 */
[----:B------:R-:W-:-:S02]  /*18b0*/  IMAD.MOV.U32 R37, RZ, RZ, R47 ;  /* 0x000000ffff257224 */ /* 0x000fc400078e002f */
[----:B------:R-:W-:Y:S01]  /*18c0*/  IMAD.MOV.U32 R43, RZ, RZ, R45 ;  /* 0x000000ffff2b7224 */ /* 0x000fe200078e002d */
[----:B------:R0:W-:Y:S01]  /*18d0*/  STS.128 [UR6+0x70], R52 ;  /* 0x00007034ff007988 */ /* 0x0001e20008000c06 */
[----:B------:R-:W-:Y:S02]  /*18e0*/  IMAD.MOV.U32 R45, RZ, RZ, R39 ;  /* 0x000000ffff2d7224 */ /* 0x000fe400078e0027 */
[----:B----4-:R-:W-:Y:S01]  /*18f0*/  IMAD.MOV.U32 R62, RZ, RZ, R18 ;  /* 0x000000ffff3e7224 */ /* 0x010fe200078e0012 */
[----:B------:R0:W-:Y:S01]  /*1900*/  STS.128 [UR6], R48 ;  /* 0x00000030ff007988 */ /* 0x0001e20008000c06 */
[----:B------:R-:W-:Y:S01]  /*1910*/  IMAD.MOV.U32 R63, RZ, RZ, R19 ;  /* 0x000000ffff3f7224 */ /* 0x000fe200078e0013 */
[----:B-1----:R-:W-:Y:S01]  /*1920*/  MOV R46, R32 ;  /* 0x00000020002e7202 */ /* 0x002fe20000000f00 */
[----:B------:R-:W-:Y:S01]  /*1930*/  IMAD.MOV.U32 R47, RZ, RZ, R33 ;  /* 0x000000ffff2f7224 */ /* 0x000fe200078e0021 */
[----:B------:R0:W-:Y:S01]  /*1940*/  STS.128 [UR6+0x80], R40 ;  /* 0x00008028ff007988 */ /* 0x0001e20008000c06 */
[----:B------:R-:W-:-:S02]  /*1950*/  IMAD.MOV.U32 R32, RZ, RZ, R34 ;  /* 0x000000ffff207224 */ /* 0x000fc400078e0022 */
[----:B------:R-:W-:Y:S01]  /*1960*/  IMAD.MOV.U32 R33, RZ, RZ, R35 ;  /* 0x000000ffff217224 */ /* 0x000fe200078e0023 */
[----:B------:R0:W-:Y:S01]  /*1970*/  STS.128 [UR6+0x10], R44 ;  /* 0x0000102cff007988 */ /* 0x0001e20008000c06 */
[----:B------:R-:W-:Y:S01]  /*1980*/  IMAD.MOV.U32 R18, RZ, RZ, R10 ;  /* 0x000000ffff127224 */ /* 0x000fe200078e000a */
[----:B--2---:R-:W-:Y:S01]  /*1990*/  MOV R38, R24 ;  /* 0x0000001800267202 */ /* 0x004fe20000000f00 */
[----:B------:R-:W-:Y:S01]  /*19a0*/  IMAD.MOV.U32 R39, RZ, RZ, R25 ;  /* 0x000000ffff277224 */ /* 0x000fe200078e0019 */
[----:B------:R0:W-:Y:S01]  /*19b0*/  STS.64 [UR6+0xb0], R10 ;  /* 0x0000b00aff007988 */ /* 0x0001e20008000a06 */
[----:B------:R-:W-:Y:S01]  /*19c0*/  IMAD.MOV.U32 R12, RZ, RZ, R26 ;  /* 0x000000ffff0c7224 */ /* 0x000fe200078e001a */
[----:B---3--:R-:W-:Y:S01]  /*19d0*/  MOV R34, R28 ;  /* 0x0000001c00227202 */ /* 0x008fe20000000f00 */
[----:B------:R-:W-:Y:S01]  /*19e0*/  IMAD.MOV.U32 R13, RZ, RZ, R27 ;  /* 0x000000ffff0d7224 */ /* 0x000fe200078e001b */
[----:B------:R0:W-:Y:S01]  /*19f0*/  STS.128 [UR6+0x90], R36 ;  /* 0x00009024ff007988 */ /* 0x0001e20008000c06 */
[----:B------:R-:W-:-:S02]  /*1a00*/  IMAD.MOV.U32 R35, RZ, RZ, R29 ;  /* 0x000000ffff237224 */ /* 0x000fc400078e001d */
[----:B------:R-:W-:Y:S01]  /*1a10*/  IMAD.MOV.U32 R60, RZ, RZ, R30 ;  /* 0x000000ffff3c7224 */ /* 0x000fe200078e001e */
[----:B------:R0:W-:Y:S01]  /*1a20*/  STS.128 [UR6+0xa0], R12 ;  /* 0x0000a00cff007988 */ /* 0x0001e20008000c06 */
[----:B------:R-:W-:Y:S02]  /*1a30*/  IMAD.MOV.U32 R61, RZ, RZ, R31 ;  /* 0x000000ffff3d7224 */ /* 0x000fe400078e001f */
[----:B------:R-:W-:Y:S01]  /*1a40*/  IMAD.MOV.U32 R19, RZ, RZ, R11 ;  /* 0x000000ffff137224 */ /* 0x000fe200078e000b */
[----:B------:R0:W-:Y:S04]  /*1a50*/  STS.128 [UR6+0x20], R32 ;  /* 0x00002020ff007988 */ /* 0x0001e80008000c06 */
[----:B------:R0:W-:Y:S02]  /*1a60*/  STS.128 [UR6+0x30], R60 ;  /* 0x0000303cff007988 */ /* 0x0001e40008000c06 */
.L_x_6:
[----:B------:R-:W-:Y:S01]  /*1a70*/  UIADD3 UR6, UPT, UPT, UR6, 0xf0, URZ ;  /* 0x000000f006067890 */ /* 0x000fe2000fffe0ff */
[----:B------:R-:W-:Y:S11]  /*1a80*/  BRA.U UP1, `(.L_x_7) ;  /* 0xfffffff5012c7547 */ /* 0x000ff6000b83ffff */
.L_x_4:
[----:B------:R-:W-:-:S04]  /*1a90*/  ULOP3.LUT UR6, UR7, 0x1, URZ, 0xc0, !UPT ;  /* 0x0000000107067892 */ /* 0x000fc8000f8ec0ff */
[----:B------:R-:W-:-:S09]  /*1aa0*/  UISETP.NE.U32.AND UP1, UPT, UR6, 0x1, UPT ;  /* 0x000000010600788c */ /* 0x000fd2000bf25070 */
[----:B------:R-:W-:Y:S05]  /*1ab0*/  BRA.U UP1, `(.L_x_8) ;  /* 0x0000000501787547 */ /* 0x000fea000b800000 */
[----:B------:R-:W1:Y:S01]  /*1ac0*/  S2UR UR7, SR_CgaCtaId ;  /* 0x00000000000779c3 */ /* 0x000e620000008800 */
[----:B------:R-:W-:Y:S02]  /*1ad0*/  UMOV UR6, 0x400 ;  /* 0x0000040000067882 */ /* 0x000fe40000000000 */
[----:B-1----:R-:W-:-:S04]  /*1ae0*/  ULEA UR6, UR7, UR6, 0x18 ;  /* 0x0000000607067291 */ /* 0x002fc8000f8ec0ff */
[----:B------:R-:W-:-:S09]  /*1af0*/  UIMAD UR5, UR5, 0x78, UR6 ;  /* 0x00000078050578a4 */ /* 0x000fd2000f8e0206 */
[----:B0-----:R-:W-:Y:S04]  /*1b00*/  LDS.128 R32, [UR5+0x70] ;  /* 0x00007005ff207984 */ /* 0x001fe80008000c00 */
[----:B------:R-:W0:Y:S02]  /*1b10*/  LDS.128 R28, [UR5+0xe0] ;  /* 0x0000e005ff1c7984 */ /* 0x000e240008000c00 */
[----:B0-----:R-:W-:-:S14]  /*1b20*/  DSETP.GT.AND P0, PT, R32, R30, PT ;  /* 0x0000001e2000722a */ /* 0x001fdc0003f04000 */
[----:B------:R-:W-:Y:S05]  /*1b30*/  @!P0 BRA `(.L_x_8) ;  /* 0x0000000400588947 */ /* 0x000fea0003800000 */
[----:B------:R-:W0:Y:S01]  /*1b40*/  LDS.128 R12, [UR5+0x80] ;  /* 0x00008005ff0c7984 */ /* 0x000e220008000c00 */
[----:B------:R-:W-:Y:S01]  /*1b50*/  IMAD.MOV.U32 R8, RZ, RZ, R34 ;  /* 0x000000ffff087224 */ /* 0x000fe200078e0022 */
[----:B------:R-:W-:Y:S01]  /*1b60*/  MOV R9, R35 ;  /* 0x0000002300097202 */ /* 0x000fe20000000f00 */
[----:B------:R-:W-:Y:S01]  /*1b70*/  IMAD.MOV.U32 R34, RZ, RZ, R32 ;  /* 0x000000ffff227224 */ /* 0x000fe200078e0020 */
[----:B------:R-:W-:Y:S01]  /*1b80*/  LDS.128 R24, [UR5] ;  /* 0x00000005ff187984 */ /* 0x000fe20008000c00 */
[----:B------:R-:W-:Y:S01]  /*1b90*/  MOV R35, R33 ;  /* 0x0000002100237202 */ /* 0x000fe20000000f00 */
[----:B------:R-:W-:Y:S02]  /*1ba0*/  IMAD.MOV.U32 R6, RZ, RZ, 0x1 ;  /* 0x00000001ff067424 */ /* 0x000fe400078e00ff */
[----:B------:R-:W-:Y:S04]  /*1bb0*/  LDS.128 R20, [UR5+0x10] ;  /* 0x00001005ff147984 */ /* 0x000fe80008000c00 */
[----:B------:R-:W1:Y:S04]  /*1bc0*/  LDS.128 R60, [UR5+0x90] ;  /* 0x00009005ff3c7984 */ /* 0x000e680008000c00 */
[----:B------:R-:W2:Y:S04]  /*1bd0*/  LDS.128 R36, [UR5+0x20] ;  /* 0x00002005ff247984 */ /* 0x000ea80008000c00 */
[----:B------:R-:W3:Y:S04]  /*1be0*/  LDS.128 R40, [UR5+0xa0] ;  /* 0x0000a005ff287984 */ /* 0x000ee80008000c00 */
[----:B------:R-:W-:Y:S04]  /*1bf0*/  LDS.128 R44, [UR5+0x30] ;  /* 0x00003005ff2c7984 */ /* 0x000fe80008000c00 */
[----:B------:R-:W-:Y:S04]  /*1c00*/  LDS.128 R48, [UR5+0xb0] ;  /* 0x0000b005ff307984 */ /* 0x000fe80008000c00 */
[----:B------:R-:W4:Y:S04]  /*1c10*/  LDS.128 R52, [UR5+0x40] ;  /* 0x00004005ff347984 */ /* 0x000f280008000c00 */
[----:B------:R-:W4:Y:S01]  /*1c20*/  LDS.128 R56, [UR5+0xc0] ;  /* 0x0000c005ff387984 */ /* 0x000f220008000c00 */
[----:B0-----:R-:W-:-:S03]  /*1c30*/  IMAD.MOV.U32 R10, RZ, RZ, R12 ;  /* 0x000000ffff0a7224 */ /* 0x001fc600078e000c */
[----:B------:R-:W-:Y:S01]  /*1c40*/  LDS.128 R16, [UR5+0xd0] ;  /* 0x0000d005ff107984 */ /* 0x000fe20008000c00 */
[----:B------:R-:W-:Y:S01]  /*1c50*/  IMAD.MOV.U32 R11, RZ, RZ, R13 ;  /* 0x000000ffff0b7224 */ /* 0x000fe200078e000d */
[----:B------:R-:W-:Y:S01]  /*1c60*/  MOV R13, R15 ;  /* 0x0000000f000d7202 */ /* 0x000fe20000000f00 */
[----:B------:R-:W-:Y:S01]  /*1c70*/  IMAD.MOV.U32 R12, RZ, RZ, R14 ;  /* 0x000000ffff0c7224 */ /* 0x000fe200078e000e */
[----:B------:R-:W-:Y:S04]  /*1c80*/  STS.64 [UR5+0x70], R30 ;  /* 0x0000701eff007988 */ /* 0x000fe80008000a05 */
[----:B------:R0:W-:Y:S01]  /*1c90*/  STS.128 [UR5], R8 ;  /* 0x00000008ff007988 */ /* 0x0001e20008000c05 */
[----:B-1----:R-:W-:-:S03]  /*1ca0*/  IMAD.MOV.U32 R14, RZ, RZ, R60 ;  /* 0x000000ffff0e7224 */ /* 0x002fc600078e003c */
[----:B------:R1:W-:Y:S01]  /*1cb0*/  STS.64 [UR5+0x78], R24 ;  /* 0x00007818ff007988 */ /* 0x0003e20008000a05 */
[----:B------:R-:W-:-:S05]  /*1cc0*/  IMAD.MOV.U32 R15, RZ, RZ, R61 ;  /* 0x000000ffff0f7224 */ /* 0x000fca00078e003d */
[----:B------:R-:W-:Y:S01]  /*1cd0*/  STS.128 [UR5+0x10], R12 ;  /* 0x0000100cff007988 */ /* 0x000fe20008000c05 */
[----:B0-----:R-:W-:Y:S01]  /*1ce0*/  IMAD.MOV.U32 R8, RZ, RZ, R26 ;  /* 0x000000ffff087224 */ /* 0x001fe200078e001a */
[----:B------:R-:W-:Y:S01]  /*1cf0*/  MOV R9, R27 ;  /* 0x0000001b00097202 */ /* 0x000fe20000000f00 */
[----:B------:R-:W-:Y:S01]  /*1d00*/  IMAD.MOV.U32 R10, RZ, RZ, R20 ;  /* 0x000000ffff0a7224 */ /* 0x000fe200078e0014 */
[----:B------:R-:W0:Y:S01]  /*1d10*/  LDS.128 R12, [UR5+0x60] ;  /* 0x00006005ff0c7984 */ /* 0x000e220008000c00 */
[----:B------:R-:W-:Y:S01]  /*1d20*/  IMAD.MOV.U32 R11, RZ, RZ, R21 ;  /* 0x000000ffff0b7224 */ /* 0x000fe200078e0015 */
[----:B------:R-:W-:Y:S01]  /*1d30*/  MOV R21, R23 ;  /* 0x0000001700157202 */ /* 0x000fe20000000f00 */
[----:B------:R-:W-:Y:S01]  /*1d40*/  IMAD.MOV.U32 R20, RZ, RZ, R22 ;  /* 0x000000ffff147224 */ /* 0x000fe200078e0016 */
[----:B-1----:R-:W-:Y:S01]  /*1d50*/  MOV R25, R63 ;  /* 0x0000003f00197202 */ /* 0x002fe20000000f00 */
[----:B--2---:R-:W-:Y:S01]  /*1d60*/  IMAD.MOV.U32 R22, RZ, RZ, R36 ;  /* 0x000000ffff167224 */ /* 0x004fe200078e0024 */
[----:B------:R-:W-:Y:S01]  /*1d70*/  STS.128 [UR5+0x80], R8 ;  /* 0x00008008ff007988 */ /* 0x000fe20008000c05 */
[----:B------:R-:W-:Y:S01]  /*1d80*/  IMAD.MOV.U32 R23, RZ, RZ, R37 ;  /* 0x000000ffff177224 */ /* 0x000fe200078e0025 */
[----:B---3--:R-:W-:Y:S01]  /*1d90*/  MOV R27, R41 ;  /* 0x00000029001b7202 */ /* 0x008fe20000000f00 */
[----:B------:R-:W-:Y:S01]  /*1da0*/  IMAD.MOV.U32 R24, RZ, RZ, R62 ;  /* 0x000000ffff187224 */ /* 0x000fe200078e003e */
[----:B------:R-:W1:Y:S01]  /*1db0*/  LDS.128 R8, [UR5+0x50] ;  /* 0x00005005ff087984 */ /* 0x000e620008000c00 */
[----:B------:R-:W-:-:S02]  /*1dc0*/  IMAD.MOV.U32 R26, RZ, RZ, R40 ;  /* 0x000000ffff1a7224 */ /* 0x000fc400078e0028 */
[----:B------:R-:W-:Y:S01]  /*1dd0*/  IMAD.MOV.U32 R36, RZ, RZ, R42 ;  /* 0x000000ffff247224 */ /* 0x000fe200078e002a */
[----:B------:R2:W-:Y:S01]  /*1de0*/  STS.128 [UR5+0x90], R20 ;  /* 0x00009014ff007988 */ /* 0x0005e20008000c05 */
[----:B------:R-:W-:Y:S01]  /*1df0*/  IMAD.MOV.U32 R37, RZ, RZ, R43 ;  /* 0x000000ffff257224 */ /* 0x000fe200078e002b */
[----:B----4-:R-:W-:Y:S01]  /*1e00*/  MOV R43, R53 ;  /* 0x00000035002b7202 */ /* 0x010fe20000000f00 */
[----:B------:R-:W-:Y:S01]  /*1e10*/  IMAD.MOV.U32 R40, RZ, RZ, R46 ;  /* 0x000000ffff287224 */ /* 0x000fe200078e002e */
[----:B------:R3:W-:Y:S01]  /*1e20*/  STS.128 [UR5+0x20], R24 ;  /* 0x00002018ff007988 */ /* 0x0007e20008000c05 */
[----:B------:R-:W-:Y:S02]  /*1e30*/  IMAD.MOV.U32 R41, RZ, RZ, R47 ;  /* 0x000000ffff297224 */ /* 0x000fe400078e002f */
[----:B------:R-:W-:Y:S02]  /*1e40*/  IMAD.MOV.U32 R62, RZ, RZ, R28 ;  /* 0x000000ffff3e7224 */ /* 0x000fe400078e001c */
[----:B------:R-:W-:Y:S01]  /*1e50*/  IMAD.MOV.U32 R63, RZ, RZ, R29 ;  /* 0x000000ffff3f7224 */ /* 0x000fe200078e001d */
[----:B------:R-:W-:Y:S01]  /*1e60*/  MOV R29, R55 ;  /* 0x00000037001d7202 */ /* 0x000fe20000000f00 */
[----:B------:R-:W-:-:S02]  /*1e70*/  IMAD.MOV.U32 R42, RZ, RZ, R52 ;  /* 0x000000ffff2a7224 */ /* 0x000fc400078e0034 */
[----:B------:R-:W-:Y:S01]  /*1e80*/  IMAD.MOV.U32 R46, RZ, RZ, R56 ;  /* 0x000000ffff2e7224 */ /* 0x000fe200078e0038 */
[----:B--2---:R-:W-:Y:S01]  /*1e90*/  MOV R23, R45 ;  /* 0x0000002d00177202 */ /* 0x004fe20000000f00 */
[----:B------:R-:W-:Y:S01]  /*1ea0*/  IMAD.MOV.U32 R20, RZ, RZ, R38 ;  /* 0x000000ffff147224 */ /* 0x000fe200078e0026 */
[----:B------:R3:W-:Y:S01]  /*1eb0*/  STS.128 [UR5+0xb0], R40 ;  /* 0x0000b028ff007988 */ /* 0x0007e20008000c05 */
[----:B------:R-:W-:Y:S01]  /*1ec0*/  IMAD.MOV.U32 R21, RZ, RZ, R39 ;  /* 0x000000ffff157224 */ /* 0x000fe200078e0027 */
[----:B------:R-:W-:Y:S01]  /*1ed0*/  MOV R39, R49 ;  /* 0x0000003100277202 */ /* 0x000fe20000000f00 */
[----:B------:R-:W-:Y:S02]  /*1ee0*/  IMAD.MOV.U32 R22, RZ, RZ, R44 ;  /* 0x000000ffff167224 */ /* 0x000fe400078e002c */
[----:B------:R-:W-:Y:S02]  /*1ef0*/  IMAD.MOV.U32 R38, RZ, RZ, R48 ;  /* 0x000000ffff267224 */ /* 0x000fe400078e0030 */
[----:B------:R-:W-:Y:S01]  /*1f00*/  IMAD.MOV.U32 R44, RZ, RZ, R50 ;  /* 0x000000ffff2c7224 */ /* 0x000fe200078e0032 */
[----:B------:R3:W-:Y:S01]  /*1f10*/  STS.128 [UR5+0xa0], R20 ;  /* 0x0000a014ff007988 */ /* 0x0007e20008000c05 */
[----:B------:R-:W-:Y:S01]  /*1f20*/  IMAD.MOV.U32 R45, RZ, RZ, R51 ;  /* 0x000000ffff2d7224 */ /* 0x000fe200078e0033 */
[----:B0-----:R-:W-:Y:S01]  /*1f30*/  MOV R33, R15 ;  /* 0x0000000f00217202 */ /* 0x001fe20000000f00 */
[----:B------:R-:W-:Y:S01]  /*1f40*/  IMAD.MOV.U32 R47, RZ, RZ, R57 ;  /* 0x000000ffff2f7224 */ /* 0x000fe200078e0039 */
[----:B------:R-:W-:Y:S01]  /*1f50*/  MOV R51, R17 ;  /* 0x0000001100337202 */ /* 0x000fe20000000f00 */
[----:B------:R-:W-:Y:S01]  /*1f60*/  IMAD.MOV.U32 R28, RZ, RZ, R54 ;  /* 0x000000ffff1c7224 */ /* 0x000fe200078e0036 */
[----:B------:R3:W-:Y:S01]  /*1f70*/  STS.128 [UR5+0x30], R36 ;  /* 0x00003024ff007988 */ /* 0x0007e20008000c05 */
[----:B------:R-:W-:-:S02]  /*1f80*/  IMAD.MOV.U32 R48, RZ, RZ, R58 ;  /* 0x000000ffff307224 */ /* 0x000fc400078e003a */
[----:B------:R-:W-:Y:S01]  /*1f90*/  IMAD.MOV.U32 R49, RZ, RZ, R59 ;  /* 0x000000ffff317224 */ /* 0x000fe200078e003b */
[----:B------:R3:W-:Y:S01]  /*1fa0*/  STS.128 [UR5+0x40], R44 ;  /* 0x0000402cff007988 */ /* 0x0007e20008000c05 */
[----:B------:R-:W-:Y:S01]  /*1fb0*/  IMAD.MOV.U32 R32, RZ, RZ, R14 ;  /* 0x000000ffff207224 */ /* 0x000fe200078e000e */
[----:B-1----:R-:W-:Y:S01]  /*1fc0*/  MOV R31, R9 ;  /* 0x00000009001f7202 */ /* 0x002fe20000000f00 */
[----:B------:R-:W-:Y:S02]  /*1fd0*/  IMAD.MOV.U32 R30, RZ, RZ, R8 ;  /* 0x000000ffff1e7224 */ /* 0x000fe400078e0008 */
[----:B------:R-:W-:Y:S01]  /*1fe0*/  IMAD.MOV.U32 R8, RZ, RZ, R10 ;  /* 0x000000ffff087224 */ /* 0x000fe200078e000a */
[----:B------:R3:W-:Y:S01]  /*1ff0*/  STS.128 [UR5+0xe0], R32 ;  /* 0x0000e020ff007988 */ /* 0x0007e20008000c05 */
[----:B------:R-:W-:Y:S02]  /*2000*/  IMAD.MOV.U32 R9, RZ, RZ, R11 ;  /* 0x000000ffff097224 */ /* 0x000fe400078e000b */
[----:B------:R-:W-:Y:S01]  /*2010*/  IMAD.MOV.U32 R10, RZ, RZ, R12 ;  /* 0x000000ffff0a7224 */ /* 0x000fe200078e000c */
[----:B------:R3:W-:Y:S01]  /*2020*/  STS.128 [UR5+0xc0], R28 ;  /* 0x0000c01cff007988 */ /* 0x0007e20008000c05 */
[----:B------:R-:W-:-:S02]  /*2030*/  IMAD.MOV.U32 R11, RZ, RZ, R13 ;  /* 0x000000ffff0b7224 */ /* 0x000fc400078e000d */
[----:B------:R-:W-:Y:S02]  /*2040*/  IMAD.MOV.U32 R50, RZ, RZ, R16 ;  /* 0x000000ffff327224 */ /* 0x000fe400078e0010 */
[----:B------:R-:W-:Y:S01]  /*2050*/  IMAD.MOV.U32 R60, RZ, RZ, R18 ;  /* 0x000000ffff3c7224 */ /* 0x000fe200078e0012 */
[----:B------:R3:W-:Y:S01]  /*2060*/  STS.128 [UR5+0xd0], R8 ;  /* 0x0000d008ff007988 */ /* 0x0007e20008000c05 */
[----:B------:R-:W-:-:S03]  /*2070*/  IMAD.MOV.U32 R61, RZ, RZ, R19 ;  /* 0x000000ffff3d7224 */ /* 0x000fc600078e0013 */
[----:B------:R3:W-:Y:S04]  /*2080*/  STS.128 [UR5+0x50], R48 ;  /* 0x00005030ff007988 */ /* 0x0007e80008000c05 */
[----:B------:R3:W-:Y:S02]  /*2090*/  STS.128 [UR5+0x60], R60 ;  /* 0x0000603cff007988 */ /* 0x0007e40008000c05 */
.L_x_8:
[----:B------:R-:W-:-:S13]  /*20a0*/  LOP3.LUT P0, RZ, R6, 0xff, RZ, 0xc0, !PT ;  /* 0x000000ff06ff7812 */ /* 0x000fda000780c0ff */
.L_x_3:
[C---:B------:R-:W-:Y:S01]  /*20b0*/  ISETP.LT.U32.AND P1, PT, R0.reuse, 0x63, PT ;  /* 0x000000630000780c */ /* 0x040fe20003f21070 */
[----:B------:R-:W-:Y:S01]  /*20c0*/  UIADD3 UR8, UPT, UPT, UR8, -0x1, URZ ;  /* 0xffffffff08087890 */ /* 0x000fe2000fffe0ff */
[----:B------:R-:W-:-:S11]  /*20d0*/  IADD3 R0, PT, PT, R0, 0x1, RZ ;  /* 0x0000000100007810 */ /* 0x000fd60007ffe0ff */
[----:B------:R-:W-:Y:S05]  /*20e0*/  @P0 BRA P1, `(.L_x_9) ;  /* 0xffffffec00500947 */ /* 0x000fea000083ffff */
.L_x_2:
[----:B------:R-:W-:Y:S05]  /*20f0*/  BSYNC.RECONVERGENT B0 ;  /* 0x0000000000007941 */ /* 0x000fea0003800200 */
.L_x_1:
[----:B------:R-:W2:Y:S01]  /*2100*/  S2R R0, SR_TID.X ;  /* 0x0000000000007919 */ /* 0x000ea20000002100 */
[----:B------:R-:W-:Y:S01]  /*2110*/  BSSY.RECONVERGENT B0, `(.L_x_10) ;  /* 0x000026f000007945 */ /* 0x000fe20003800200 */
[----:B------:R-:W-:Y:S01]  /*2120*/  BAR.SYNC.DEFER_BLOCKING 0x0 ;  /* 0x0000000000007b1d */ /* 0x000fe20000010000 */
[----:B--2---:R-:W-:-:S13]  /*2130*/  ISETP.GE.U32.AND P0, PT, R0, 0x27, PT ;  /* 0x000000270000780c */ /* 0x004fda0003f06070 */
[----:B------:R-:W-:Y:S05]  /*2140*/  @!P0 BRA `(.L_x_11) ;  /* 0x0000002400ac8947 */ /* 0x000fea0003800000 */
[----:B-1---5:R-:W-:Y:S01]  /*2150*/  SHF.R.U32.HI R6, RZ, 0x2, R3 ;  /* 0x00000002ff067819 */ /* 0x022fe20000011603 */
[----:B---3--:R-:W-:Y:S01]  /*2160*/  IMAD.SHL.U32 R8, R65, 0x10, RZ ;  /* 0x0000001041087824 */ /* 0x008fe200078e00ff */
[----:B------:R-:W-:Y:S01]  /*2170*/  SHF.R.U32.HI R7, RZ, 0x2, R4 ;  /* 0x00000002ff077819 */ /* 0x000fe20000011604 */
[----:B0-----:R-:W0:Y:S01]  /*2180*/  S2R R10, SR_CgaCtaId ;  /* 0x00000000000a7919 */ /* 0x001e220000008800 */
[----:B------:R-:W-:Y:S01]  /*2190*/  LOP3.LUT R6, R6, R3, RZ, 0x3c, !PT ;  /* 0x0000000306067212 */ /* 0x000fe200078e3cff */
[----:B------:R-:W-:Y:S01]  /*21a0*/  BSSY.RECONVERGENT B1, `(.L_x_12) ;  /* 0x0000038000017945 */ /* 0x000fe20003800200 */
[----:B------:R-:W-:Y:S02]  /*21b0*/  LOP3.LUT R7, R7, R4, RZ, 0x3c, !PT ;  /* 0x0000000407077212 */ /* 0x000fe400078e3cff */
[----:B------:R-:W-:Y:S01]  /*21c0*/  MOV R9, 0x400 ;  /* 0x0000040000097802 */ /* 0x000fe20000000f00 */
[----:B------:R-:W-:-:S05]  /*21d0*/  IMAD.SHL.U32 R3, R6, 0x2, RZ ;  /* 0x0000000206037824 */ /* 0x000fca00078e00ff */
[----:B------:R-:W-:-:S04]  /*21e0*/  LOP3.LUT R3, R65, R8, R3, 0x96, !PT ;  /* 0x0000000841037212 */ /* 0x000fc800078e9603 */
[----:B------:R-:W-:Y:S01]  /*21f0*/  LOP3.LUT R8, R3, R6, RZ, 0x3c, !PT ;  /* 0x0000000603087212 */ /* 0x000fe200078e3cff */
[----:B------:R-:W-:-:S03]  /*2200*/  IMAD.SHL.U32 R3, R7, 0x2, RZ ;  /* 0x0000000207037824 */ /* 0x000fc600078e00ff */
[----:B------:R-:W-:Y:S02]  /*2210*/  SHF.L.U32 R6, R8, 0x4, RZ ;  /* 0x0000000408067819 */ /* 0x000fe400000006ff */
[----:B------:R-:W-:Y:S02]  /*2220*/  IADD3 R4, PT, PT, R2, 0x587c5, R8 ;  /* 0x000587c502047810 */ /* 0x000fe40007ffe008 */
[----:B------:R-:W-:Y:S01]  /*2230*/  LOP3.LUT R7, R7, R3, R6, 0x96, !PT ;  /* 0x0000000307077212 */ /* 0x000fe200078e9606 */
[----:B------:R-:W-:Y:S01]  /*2240*/  IMAD.MOV.U32 R3, RZ, RZ, 0x2f800000 ;  /* 0x2f800000ff037424 */ /* 0x000fe200078e00ff */
[----:B------:R-:W-:Y:S02]  /*2250*/  I2FP.F32.U32 R4, R4 ;  /* 0x0000000400047245 */ /* 0x000fe40000201000 */
[----:B------:R-:W-:-:S03]  /*2260*/  LOP3.LUT R7, R7, R8, RZ, 0x3c, !PT ;  /* 0x0000000807077212 */ /* 0x000fc600078e3cff */
[----:B------:R-:W-:Y:S01]  /*2270*/  FFMA R4, R4, R3, 1.1641532182693481445e-10 ;  /* 0x2f00000004047423 */ /* 0x000fe20000000003 */
[----:B------:R-:W-:Y:S02]  /*2280*/  IADD3 R6, PT, PT, R2, 0xb0f8a, R7 ;  /* 0x000b0f8a02067810 */ /* 0x000fe40007ffe007 */
[----:B0-----:R-:W-:Y:S01]  /*2290*/  LEA R13, R10, R9, 0x18 ;  /* 0x000000090a0d7211 */ /* 0x001fe200078ec0ff */
[----:B------:R-:W-:Y:S01]  /*22a0*/  FMUL R4, R4, 39 ;  /* 0x421c000004047820 */ /* 0x000fe20000400000 */
[----:B------:R-:W-:-:S03]  /*22b0*/  I2FP.F32.U32 R6, R6 ;  /* 0x0000000600067245 */ /* 0x000fc60000201000 */
[----:B------:R-:W-:Y:S02]  /*22c0*/  IMAD R9, R0, 0x78, R13 ;  /* 0x0000007800097824 */ /* 0x000fe400078e020d */
[----:B------:R-:W-:Y:S01]  /*22d0*/  FFMA R6, R6, R3, 1.1641532182693481445e-10 ;  /* 0x2f00000006067423 */ /* 0x000fe20000000003 */
[----:B------:R-:W-:Y:S03]  /*22e0*/  F2I.TRUNC.NTZ R4, R4 ;  /* 0x0000000400047305 */ /* 0x000fe6000020f100 */
[----:B------:R-:W-:-:S05]  /*22f0*/  FMUL R6, R6, 39 ;  /* 0x421c000006067820 */ /* 0x000fca0000400000 */
[----:B------:R-:W0:Y:S02]  /*2300*/  F2I.TRUNC.NTZ R11, R6 ;  /* 0x00000006000b7305 */ /* 0x000e24000020f100 */
[----:B0-----:R-:W-:-:S13]  /*2310*/  ISETP.NE.AND P0, PT, R4, R11, PT ;  /* 0x0000000b0400720c */ /* 0x001fda0003f05270 */
[----:B------:R-:W-:Y:S05]  /*2320*/  @P0 BRA `(.L_x_13) ;  /* 0x00000000003c0947 */ /* 0x000fea0003800000 */
[----:B------:R1:W2:Y:S04]  /*2330*/  LDS.64 R12, [R9] ;  /* 0x00000000090c7984 */ /* 0x0002a80000000a00 */
[----:B------:R1:W3:Y:S04]  /*2340*/  LDS.64 R14, [R9+0x8] ;  /* 0x00000800090e7984 */ /* 0x0002e80000000a00 */
[----:B------:R1:W4:Y:S04]  /*2350*/  LDS.64 R16, [R9+0x10] ;  /* 0x0000100009107984 */ /* 0x0003280000000a00 */
[----:B------:R1:W0:Y:S04]  /*2360*/  LDS.64 R18, [R9+0x18] ;  /* 0x0000180009127984 */ /* 0x0002280000000a00 */
        /* <DEDUP_REMOVED lines=9> */
[----:B------:R1:W0:Y:S01]  /*2400*/  LDS.64 R38, [R9+0x68] ;  /* 0x0000680009267984 */ /* 0x0002220000000a00 */
[----:B--234-:R-:W-:Y:S05]  /*2410*/  BRA `(.L_x_14) ;  /* 0x0000000000407947 */ /* 0x01cfea0003800000 */
.L_x_13:
[--C-:B------:R-:W-:Y:S02]  /*2420*/  IMAD R4, R4, 0x78, R13.reuse ;  /* 0x0000007804047824 */ /* 0x100fe400078e020d */
[----:B------:R-:W-:-:S03]  /*2430*/  IMAD R6, R11, 0x78, R13 ;  /* 0x000000780b067824 */ /* 0x000fc600078e020d */
[----:B------:R0:W1:Y:S04]  /*2440*/  LDS.64 R12, [R4] ;  /* 0x00000000040c7984 */ /* 0x0000680000000a00 */
[----:B------:R0:W2:Y:S04]  /*2450*/  LDS.64 R14, [R4+0x8] ;  /* 0x00000800040e7984 */ /* 0x0000a80000000a00 */
        /* <DEDUP_REMOVED lines=11> */
[----:B-1234-:R0:W0:Y:S02]  /*2510*/  LDS.64 R38, [R6+0x68] ;  /* 0x0000680006267984 */ /* 0x01e0240000000a00 */
.L_x_14:
[----:B------:R-:W-:Y:S05]  /*2520*/  BSYNC.RECONVERGENT B1 ;  /* 0x0000000000017941 */ /* 0x000fea0003800200 */
.L_x_12:
[----:B0-----:R-:W-:Y:S01]  /*2530*/  SHF.R.U32.HI R4, RZ, 0x2, R5 ;  /* 0x00000002ff047819 */ /* 0x001fe20000011605 */
[----:B------:R-:W-:Y:S01]  /*2540*/  BSSY.RECONVERGENT B1, `(.L_x_15) ;  /* 0x0000208000017945 */ /* 0x000fe20003800200 */
[----:B------:R-:W-:Y:S02]  /*2550*/  IADD3 R55, PT, PT, R2, 0x10974f, RZ ;  /* 0x0010974f02377810 */ /* 0x000fe40007ffe0ff */
[----:B------:R-:W-:Y:S01]  /*2560*/  LOP3.LUT R4, R4, R5, RZ, 0x3c, !PT ;  /* 0x0000000504047212 */ /* 0x000fe200078e3cff */
[----:B------:R-:W-:-:S04]  /*2570*/  IMAD.SHL.U32 R5, R7, 0x10, RZ ;  /* 0x0000001007057824 */ /* 0x000fc800078e00ff */
[----:B------:R-:W-:-:S05]  /*2580*/  IMAD.SHL.U32 R6, R4, 0x2, RZ ;  /* 0x0000000204067824 */ /* 0x000fca00078e00ff */
[----:B------:R-:W-:-:S04]  /*2590*/  LOP3.LUT R6, R4, R6, R5, 0x96, !PT ;  /* 0x0000000604067212 */ /* 0x000fc800078e9605 */
[----:B------:R-:W-:-:S05]  /*25a0*/  LOP3.LUT R6, R6, R7, RZ, 0x3c, !PT ;  /* 0x0000000706067212 */ /* 0x000fca00078e3cff */
[----:B------:R-:W-:-:S05]  /*25b0*/  IMAD.IADD R4, R6, 0x1, R55 ;  /* 0x0000000106047824 */ /* 0x000fca00078e0237 */
[----:B------:R-:W-:-:S05]  /*25c0*/  I2FP.F32.U32 R4, R4 ;  /* 0x0000000400047245 */ /* 0x000fca0000201000 */
[----:B------:R-:W-:-:S05]  /*25d0*/  FFMA R4, R4, R3, 1.1641532182693481445e-10 ;  /* 0x2f00000004047423 */ /* 0x000fca0000000003 */
[----:B------:R-:W-:-:S13]  /*25e0*/  FSETP.GEU.AND P0, PT, R4, 0.20000000298023223877, PT ;  /* 0x3e4ccccd0400780b */ /* 0x000fda0003f0e000 */
[----:B------:R-:W-:Y:S05]  /*25f0*/  @P0 BRA `(.L_x_16) ;  /* 0x0000001c00f00947 */ /* 0x000fea0003800000 */
[----:B------:R-:W-:Y:S01]  /*2600*/  SHF.R.U32.HI R5, RZ, 0x2, R64 ;  /* 0x00000002ff057819 */ /* 0x000fe20000011640 */
[----:B------:R-:W0:Y:S01]  /*2610*/  MUFU.RCP64H R11, 10 ;  /* 0x40240000000b7908 */ /* 0x000e220000001800 */
[----:B------:R-:W-:Y:S01]  /*2620*/  IMAD.SHL.U32 R41, R6, 0x10, RZ ;  /* 0x0000001006297824 */ /* 0x000fe200078e00ff */
[----:B------:R-:W-:Y:S01]  /*2630*/  MOV R4, 0x0 ;  /* 0x0000000000047802 */ /* 0x000fe20000000f00 */
[----:B------:R-:W-:Y:S01]  /*2640*/  IMAD.MOV.U32 R44, RZ, RZ, 0x0 ;  /* 0x00000000ff2c7424 */ /* 0x000fe200078e00ff */
[----:B------:R-:W-:Y:S01]  /*2650*/  LOP3.LUT R55, R5, R64, RZ, 0x3c, !PT ;  /* 0x0000004005377212 */ /* 0x000fe200078e3cff */
[----:B------:R-:W-:Y:S01]  /*2660*/  IMAD.MOV.U32 R5, RZ, RZ, 0x40240000 ;  /* 0x40240000ff057424 */ /* 0x000fe200078e00ff */
[----:B------:R-:W-:Y:S01]  /*2670*/  MOV R45, 0x40000000 ;  /* 0x40000000002d7802 */ /* 0x000fe20000000f00 */
[----:B------:R-:W-:Y:S02]  /*2680*/  BSSY.RECONVERGENT B3, `(.L_x_17) ;  /* 0x000001a000037945 */ /* 0x000fe40003800200 */
[----:B------:R-:W-:-:S05]  /*2690*/  IMAD.SHL.U32 R10, R55, 0x2, RZ ;  /* 0x00000002370a7824 */ /* 0x000fca00078e00ff */
[----:B------:R-:W-:Y:S01]  /*26a0*/  LOP3.LUT R42, R6, R41, R10, 0x96, !PT ;  /* 0x00000029062a7212 */ /* 0x000fe200078e960a */
[----:B------:R-:W-:-:S03]  /*26b0*/  IMAD.MOV.U32 R10, RZ, RZ, 0x1 ;  /* 0x00000001ff0a7424 */ /* 0x000fc600078e00ff */
[----:B------:R-:W-:-:S03]  /*26c0*/  LOP3.LUT R55, R42, R55, RZ, 0x3c, !PT ;  /* 0x000000372a377212 */ /* 0x000fc600078e3cff */
[----:B0-----:R-:W-:Y:S01]  /*26d0*/  DFMA R40, R10, -R4, 1 ;  /* 0x3ff000000a28742b */ /* 0x001fe20000000804 */
[----:B------:R-:W-:-:S04]  /*26e0*/  IADD3 R42, PT, PT, R2, 0x161f14, R55 ;  /* 0x00161f14022a7810 */ /* 0x000fc80007ffe037 */
[----:B------:R-:W-:-:S03]  /*26f0*/  I2FP.F32.U32 R42, R42 ;  /* 0x0000002a002a7245 */ /* 0x000fc60000201000 */
[----:B------:R-:W-:Y:S02]  /*2700*/  DFMA R40, R40, R40, R40 ;  /* 0x000000282828722b */ /* 0x000fe40000000028 */
[----:B------:R-:W-:-:S06]  /*2710*/  FFMA R42, R42, R3, 1.1641532182693481445e-10 ;  /* 0x2f0000002a2a7423 */ /* 0x000fcc0000000003 */
[----:B------:R-:W-:Y:S01]  /*2720*/  DFMA R40, R10, R40, R10 ;  /* 0x000000280a28722b */ /* 0x000fe2000000000a */
[----:B------:R-:W0:Y:S07]  /*2730*/  F2F.F64.F32 R10, R42 ;  /* 0x0000002a000a7310 */ /* 0x000e2e0000201800 */
[----:B------:R-:W-:-:S08]  /*2740*/  DFMA R4, R40, -R4, 1 ;  /* 0x3ff000002804742b */ /* 0x000fd00000000804 */
[----:B------:R-:W-:Y:S02]  /*2750*/  DFMA R4, R40, R4, R40 ;  /* 0x000000042804722b */ /* 0x000fe40000000028 */
[----:B0-----:R-:W-:-:S08]  /*2760*/  DFMA R44, R10, R44, -1 ;  /* 0xbff000000a2c742b */ /* 0x001fd0000000002c */
[----:B------:R-:W-:Y:S02]  /*2770*/  DMUL R40, R44, R4 ;  /* 0x000000042c287228 */ /* 0x000fe40000000000 */
[----:B------:R-:W-:-:S06]  /*2780*/  FSETP.GEU.AND P1, PT, |R45|, 6.5827683646048100446e-37, PT ;  /* 0x036000002d00780b */ /* 0x000fcc0003f2e200 */
[----:B------:R-:W-:-:S08]  /*2790*/  DFMA R10, R40, -10, R44 ;  /* 0xc0240000280a782b */ /* 0x000fd0000000002c */
[----:B------:R-:W-:Y:S01]  /*27a0*/  DFMA R40, R4, R10, R40 ;  /* 0x0000000a0428722b */ /* 0x000fe20000000028 */
[----:B------:R-:W-:-:S09]  /*27b0*/  IMAD.MOV.U32 R4, RZ, RZ, RZ ;  /* 0x000000ffff047224 */ /* 0x000fd200078e00ff */
[----:B------:R-:W-:-:S05]  /*27c0*/  FFMA R3, RZ, 2.5625, R41 ;  /* 0x40240000ff037823 */ /* 0x000fca0000000029 */
[----:B------:R-:W-:Y:S01]  /*27d0*/  FSETP.GT.AND P0, PT, |R3|, 1.469367938527859385e-39, PT ;  /* 0x001000000300780b */ /* 0x000fe20003f04200 */
[----:B------:R-:W-:-:S12]  /*27e0*/  IMAD.MOV.U32 R3, RZ, RZ, 0x40240000 ;  /* 0x40240000ff037424 */ /* 0x000fd800078e00ff */
[----:B------:R-:W-:Y:S05]  /*27f0*/  @P0 BRA P1, `(.L_x_18) ;  /* 0x0000000000080947 */ /* 0x000fea0000800000 */
[----:B------:R-:W-:-:S07]  /*2800*/  MOV R5, 0x2820 ;  /* 0x0000282000057802 */ /* 0x000fce0000000f00 */
[----:B-1----:R-:W-:Y:S05]  /*2810*/  CALL.REL.NOINC `($__internal_0_$__cuda_sm20_div_rn_f64_full) ;  /* 0x0000005000747944 */ /* 0x002fea0003c00000 */
.L_x_18:
[----:B------:R-:W-:Y:S05]  /*2820*/  BSYNC.RECONVERGENT B3 ;  /* 0x0000000000037941 */ /* 0x000fea0003800200 */
.L_x_17:
[----:B------:R-:W-:Y:S01]  /*2830*/  SHF.R.U32.HI R10, RZ, 0x2, R65 ;  /* 0x00000002ff0a7819 */ /* 0x000fe20000011641 */
[----:B------:R-:W0:Y:S01]  /*2840*/  MUFU.RCP64H R11, 10 ;  /* 0x40240000000b7908 */ /* 0x000e220000001800 */
[----:B------:R-:W-:Y:S01]  /*2850*/  IMAD.MOV.U32 R42, RZ, RZ, 0x0 ;  /* 0x00000000ff2a7424 */ /* 0x000fe200078e00ff */
[----:B------:R-:W-:Y:S01]  /*2860*/  BSSY.RECONVERGENT B3, `(.L_x_19) ;  /* 0x0000021000037945 */ /* 0x000fe20003800200 */
[----:B------:R-:W-:Y:S01]  /*2870*/  LOP3.LUT R59, R10, R65, RZ, 0x3c, !PT ;  /* 0x000000410a3b7212 */ /* 0x000fe200078e3cff */
[----:B------:R-:W-:Y:S01]  /*2880*/  IMAD.SHL.U32 R10, R55, 0x10, RZ ;  /* 0x00000010370a7824 */ /* 0x000fe200078e00ff */
[----:B------:R-:W-:Y:S01]  /*2890*/  DMUL R12, R12, R40 ;  /* 0x000000280c0c7228 */ /* 0x000fe20000000000 */
[----:B------:R-:W-:Y:S01]  /*28a0*/  IMAD.MOV.U32 R43, RZ, RZ, 0x40240000 ;  /* 0x40240000ff2b7424 */ /* 0x000fe200078e00ff */
[----:B------:R-:W-:-:S04]  /*28b0*/  SHF.L.U32 R5, R59, 0x1, RZ ;  /* 0x000000013b057819 */ /* 0x000fc800000006ff */
[----:B------:R-:W-:Y:S01]  /*28c0*/  LOP3.LUT R46, R55, R10, R5, 0x96, !PT ;  /* 0x0000000a372e7212 */ /* 0x000fe200078e9605 */
[----:B------:R-:W-:-:S03]  /*28d0*/  IMAD.MOV.U32 R10, RZ, RZ, 0x1 ;  /* 0x00000001ff0a7424 */ /* 0x000fc600078e00ff */
[----:B------:R-:W-:Y:S02]  /*28e0*/  LOP3.LUT R59, R46, R59, RZ, 0x3c, !PT ;  /* 0x0000003b2e3b7212 */ /* 0x000fe400078e3cff */
[----:B------:R-:W-:Y:S01]  /*28f0*/  MOV R46, 0x2f800000 ;  /* 0x2f800000002e7802 */ /* 0x000fe20000000f00 */
[----:B0-----:R-:W-:Y:S01]  /*2900*/  DFMA R44, R10, -R42, 1 ;  /* 0x3ff000000a2c742b */ /* 0x001fe2000000082a */
[----:B------:R-:W-:-:S04]  /*2910*/  IADD3 R5, PT, PT, R2, 0x1ba6d9, R59 ;  /* 0x001ba6d902057810 */ /* 0x000fc80007ffe03b */
[----:B------:R-:W-:-:S03]  /*2920*/  I2FP.F32.U32 R5, R5 ;  /* 0x0000000500057245 */ /* 0x000fc60000201000 */
[----:B------:R-:W-:Y:S02]  /*2930*/  DFMA R44, R44, R44, R44 ;  /* 0x0000002c2c2c722b */ /* 0x000fe4000000002c */
[----:B------:R-:W-:-:S06]  /*2940*/  FFMA R5, R5, R46, 1.1641532182693481445e-10 ;  /* 0x2f00000005057423 */ /* 0x000fcc000000002e */
[----:B------:R-:W-:Y:S01]  /*2950*/  DFMA R46, R10, R44, R10 ;  /* 0x0000002c0a2e722b */ /* 0x000fe2000000000a */
[----:B------:R-:W0:Y:S01]  /*2960*/  F2F.F64.F32 R10, R5 ;  /* 0x00000005000a7310 */ /* 0x000e220000201800 */
[----:B------:R-:W-:Y:S02]  /*2970*/  IMAD.MOV.U32 R44, RZ, RZ, 0x0 ;  /* 0x00000000ff2c7424 */ /* 0x000fe400078e00ff */
[----:B------:R-:W-:-:S04]  /*2980*/  IMAD.MOV.U32 R45, RZ, RZ, 0x40000000 ;  /* 0x40000000ff2d7424 */ /* 0x000fc800078e00ff */
[----:B------:R-:W-:-:S08]  /*2990*/  DFMA R42, R46, -R42, 1 ;  /* 0x3ff000002e2a742b */ /* 0x000fd0000000082a */
[----:B------:R-:W-:Y:S02]  /*29a0*/  DFMA R46, R46, R42, R46 ;  /* 0x0000002a2e2e722b */ /* 0x000fe4000000002e */
[----:B0-----:R-:W-:-:S08]  /*29b0*/  DFMA R44, R10, R44, -1 ;  /* 0xbff000000a2c742b */ /* 0x001fd0000000002c */
[----:B------:R-:W-:Y:S02]  /*29c0*/  DMUL R10, R46, R44 ;  /* 0x0000002c2e0a7228 */ /* 0x000fe40000000000 */
[----:B------:R-:W-:-:S06]  /*29d0*/  FSETP.GEU.AND P1, PT, |R45|, 6.5827683646048100446e-37, PT ;  /* 0x036000002d00780b */ /* 0x000fcc0003f2e200 */
[----:B------:R-:W-:-:S08]  /*29e0*/  DFMA R42, R10, -10, R44 ;  /* 0xc02400000a2a782b */ /* 0x000fd0000000002c */
[----:B------:R-:W-:-:S10]  /*29f0*/  DFMA R10, R46, R42, R10 ;  /* 0x0000002a2e0a722b */ /* 0x000fd4000000000a */
[----:B------:R-:W-:-:S05]  /*2a00*/  FFMA R42, RZ, 2.5625, R11 ;  /* 0x40240000ff2a7823 */ /* 0x000fca000000000b */
[----:B------:R-:W-:-:S13]  /*2a10*/  FSETP.GT.AND P0, PT, |R42|, 1.469367938527859385e-39, PT ;  /* 0x001000002a00780b */ /* 0x000fda0003f04200 */
[----:B------:R-:W-:Y:S05]  /*2a20*/  @P0 BRA P1, `(.L_x_20) ;  /* 0x0000000000100947 */ /* 0x000fea0000800000 */
[----:B------:R-:W-:-:S07]  /*2a30*/  MOV R5, 0x2a50 ;  /* 0x00002a5000057802 */ /* 0x000fce0000000f00 */
[----:B-1----:R-:W-:Y:S05]  /*2a40*/  CALL.REL.NOINC `($__internal_0_$__cuda_sm20_div_rn_f64_full) ;  /* 0x0000004c00e87944 */ /* 0x002fea0003c00000 */
[----:B------:R-:W-:Y:S01]  /*2a50*/  IMAD.MOV.U32 R10, RZ, RZ, R40 ;  /* 0x000000ffff0a7224 */ /* 0x000fe200078e0028 */
[----:B------:R-:W-:-:S07]  /*2a60*/  MOV R11, R41 ;  /* 0x00000029000b7202 */ /* 0x000fce0000000f00 */
.L_x_20:
[----:B------:R-:W-:Y:S05]  /*2a70*/  BSYNC.RECONVERGENT B3 ;  /* 0x0000000000037941 */ /* 0x000fea0003800200 */
.L_x_19:
[----:B------:R-:W-:Y:S01]  /*2a80*/  SHF.R.U32.HI R5, RZ, 0x2, R8 ;  /* 0x00000002ff057819 */ /* 0x000fe20000011608 */
[----:B------:R-:W0:Y:S01]  /*2a90*/  MUFU.RCP64H R41, 10 ;  /* 0x4024000000297908 */ /* 0x000e220000001800 */
[----:B------:R-:W-:Y:S02]  /*2aa0*/  HFMA2 R43, -RZ, RZ, 2.0703125, 0 ;  /* 0x40240000ff2b7431 */ /* 0x000fe400000001ff */
[----:B------:R-:W-:Y:S01]  /*2ab0*/  IMAD.MOV.U32 R42, RZ, RZ, 0x0 ;  /* 0x00000000ff2a7424 */ /* 0x000fe200078e00ff */
[----:B------:R-:W-:Y:S01]  /*2ac0*/  LOP3.LUT R5, R5, R8, RZ, 0x3c, !PT ;  /* 0x0000000805057212 */ /* 0x000fe200078e3cff */
[----:B------:R-:W-:Y:S01]  /*2ad0*/  IMAD.SHL.U32 R8, R59, 0x10, RZ ;  /* 0x000000103b087824 */ /* 0x000fe200078e00ff */
[----:B------:R-:W-:Y:S01]  /*2ae0*/  BSSY.RECONVERGENT B3, `(.L_x_21) ;  /* 0x000001c000037945 */ /* 0x000fe20003800200 */
[----:B------:R-:W-:Y:S02]  /*2af0*/  DMUL R14, R14, R10 ;  /* 0x0000000a0e0e7228 */ /* 0x000fe40000000000 */
[----:B------:R-:W-:-:S05]  /*2b00*/  IMAD.SHL.U32 R40, R5, 0x2, RZ ;  /* 0x0000000205287824 */ /* 0x000fca00078e00ff */
[----:B------:R-:W-:Y:S01]  /*2b10*/  LOP3.LUT R8, R59, R8, R40, 0x96, !PT ;  /* 0x000000083b087212 */ /* 0x000fe200078e9628 */
[----:B------:R-:W-:-:S03]  /*2b20*/  IMAD.MOV.U32 R40, RZ, RZ, 0x1 ;  /* 0x00000001ff287424 */ /* 0x000fc600078e00ff */
[----:B------:R-:W-:Y:S01]  /*2b30*/  LOP3.LUT R58, R8, R5, RZ, 0x3c, !PT ;  /* 0x00000005083a7212 */ /* 0x000fe200078e3cff */
[----:B------:R-:W-:Y:S02]  /*2b40*/  IMAD.MOV.U32 R8, RZ, RZ, 0x2f800000 ;  /* 0x2f800000ff087424 */ /* 0x000fe400078e00ff */
[----:B0-----:R-:W-:Y:S01]  /*2b50*/  DFMA R44, R40, -R42, 1 ;  /* 0x3ff00000282c742b */ /* 0x001fe2000000082a */
[----:B------:R-:W-:-:S04]  /*2b60*/  IADD3 R5, PT, PT, R2, 0x212e9e, R58 ;  /* 0x00212e9e02057810 */ /* 0x000fc80007ffe03a */
[----:B------:R-:W-:-:S03]  /*2b70*/  I2FP.F32.U32 R5, R5 ;  /* 0x0000000500057245 */ /* 0x000fc60000201000 */
[----:B------:R-:W-:Y:S02]  /*2b80*/  DFMA R44, R44, R44, R44 ;  /* 0x0000002c2c2c722b */ /* 0x000fe4000000002c */
[----:B------:R-:W-:-:S06]  /*2b90*/  FFMA R5, R5, R8, 1.1641532182693481445e-10 ;  /* 0x2f00000005057423 */ /* 0x000fcc0000000008 */
[----:B------:R-:W-:Y:S01]  /*2ba0*/  DFMA R46, R40, R44, R40 ;  /* 0x0000002c282e722b */ /* 0x000fe20000000028 */
[----:B------:R-:W0:Y:S01]  /*2bb0*/  F2F.F64.F32 R40, R5 ;  /* 0x0000000500287310 */ /* 0x000e220000201800 */
[----:B------:R-:W-:Y:S01]  /*2bc0*/  IMAD.MOV.U32 R44, RZ, RZ, 0x0 ;  /* 0x00000000ff2c7424 */ /* 0x000fe200078e00ff */
[----:B------:R-:W-:-:S05]  /*2bd0*/  MOV R45, 0x40000000 ;  /* 0x40000000002d7802 */ /* 0x000fca0000000f00 */
        /* <DEDUP_REMOVED lines=12> */
.L_x_22:
[----:B------:R-:W-:Y:S05]  /*2ca0*/  BSYNC.RECONVERGENT B3 ;  /* 0x0000000000037941 */ /* 0x000fea0003800200 */
.L_x_21:
[----:B------:R-:W-:Y:S01]  /*2cb0*/  SHF.R.U32.HI R8, RZ, 0x2, R7 ;  /* 0x00000002ff087819 */ /* 0x000fe20000011607 */
[----:B------:R-:W0:Y:S01]  /*2cc0*/  MUFU.RCP64H R11, 10 ;  /* 0x40240000000b7908 */ /* 0x000e220000001800 */
[----:B------:R-:W-:Y:S01]  /*2cd0*/  IMAD.SHL.U32 R5, R58, 0x10, RZ ;  /* 0x000000103a057824 */ /* 0x000fe200078e00ff */
[----:B------:R-:W-:Y:S01]  /*2ce0*/  MOV R43, 0x40240000 ;  /* 0x40240000002b7802 */ /* 0x000fe20000000f00 */
[----:B------:R-:W-:Y:S01]  /*2cf0*/  IMAD.MOV.U32 R42, RZ, RZ, 0x0 ;  /* 0x00000000ff2a7424 */ /* 0x000fe200078e00ff */
[----:B------:R-:W-:Y:S01]  /*2d00*/  LOP3.LUT R8, R8, R7, RZ, 0x3c, !PT ;  /* 0x0000000708087212 */ /* 0x000fe200078e3cff */
[----:B------:R-:W-:Y:S01]  /*2d10*/  IMAD.MOV.U32 R10, RZ, RZ, 0x1 ;  /* 0x00000001ff0a7424 */ /* 0x000fe200078e00ff */
[----:B------:R-:W-:Y:S01]  /*2d20*/  BSSY.RECONVERGENT B3, `(.L_x_23) ;  /* 0x000001d000037945 */ /* 0x000fe20003800200 */
[----:B------:R-:W-:Y:S02]  /*2d30*/  DMUL R16, R16, R40 ;  /* 0x0000002810107228 */ /* 0x000fe40000000000 */
[----:B------:R-:W-:-:S05]  /*2d40*/  IMAD.SHL.U32 R7, R8, 0x2, RZ ;  /* 0x0000000208077824 */ /* 0x000fca00078e00ff */
[----:B------:R-:W-:Y:S01]  /*2d50*/  LOP3.LUT R5, R58, R5, R7, 0x96, !PT ;  /* 0x000000053a057212 */ /* 0x000fe200078e9607 */
[----:B0-----:R-:W-:-:S03]  /*2d60*/  DFMA R44, R10, -R42, 1 ;  /* 0x3ff000000a2c742b */ /* 0x001fc6000000082a */
[----:B------:R-:W-:Y:S01]  /*2d70*/  LOP3.LUT R57, R5, R8, RZ, 0x3c, !PT ;  /* 0x0000000805397212 */ /* 0x000fe200078e3cff */
[----:B------:R-:W-:-:S03]  /*2d80*/  IMAD.MOV.U32 R8, RZ, RZ, 0x2f800000 ;  /* 0x2f800000ff087424 */ /* 0x000fc600078e00ff */
[----:B------:R-:W-:Y:S01]  /*2d90*/  IADD3 R5, PT, PT, R2, 0x26b663, R57 ;  /* 0x0026b66302057810 */ /* 0x000fe20007ffe039 */
[----:B------:R-:W-:-:S03]  /*2da0*/  DFMA R44, R44, R44, R44 ;  /* 0x0000002c2c2c722b */ /* 0x000fc6000000002c */
[----:B------:R-:W-:-:S05]  /*2db0*/  I2FP.F32.U32 R5, R5 ;  /* 0x0000000500057245 */ /* 0x000fca0000201000 */
[----:B------:R-:W-:Y:S01]  /*2dc0*/  FFMA R5, R5, R8, 1.1641532182693481445e-10 ;  /* 0x2f00000005057423 */ /* 0x000fe20000000008 */
[----:B------:R-:W-:-:S03]  /*2dd0*/  DFMA R46, R10, R44, R10 ;  /* 0x0000002c0a2e722b */ /* 0x000fc6000000000a */
[----:B------:R-:W0:Y:S01]  /*2de0*/  F2F.F64.F32 R10, R5 ;  /* 0x00000005000a7310 */ /* 0x000e220000201800 */
[----:B------:R-:W-:Y:S01]  /*2df0*/  IMAD.MOV.U32 R44, RZ, RZ, 0x0 ;  /* 0x00000000ff2c7424 */ /* 0x000fe200078e00ff */
[----:B------:R-:W-:-:S03]  /*2e00*/  MOV R45, 0x40000000 ;  /* 0x40000000002d7802 */ /* 0x000fc60000000f00 */
        /* <DEDUP_REMOVED lines=12> */
[----:B------:R-:W-:Y:S02]  /*2ed0*/  IMAD.MOV.U32 R10, RZ, RZ, R40 ;  /* 0x000000ffff0a7224 */ /* 0x000fe400078e0028 */
[----:B------:R-:W-:-:S07]  /*2ee0*/  IMAD.MOV.U32 R11, RZ, RZ, R41 ;  /* 0x000000ffff0b7224 */ /* 0x000fce00078e0029 */
.L_x_24:
[----:B------:R-:W-:Y:S05]  /*2ef0*/  BSYNC.RECONVERGENT B3 ;  /* 0x0000000000037941 */ /* 0x000fea0003800200 */
.L_x_23:
        /* <DEDUP_REMOVED lines=8> */
[----:B------:R-:W-:Y:S01]  /*2f80*/  SHF.L.U32 R8, R5, 0x1, RZ ;  /* 0x0000000105087819 */ /* 0x000fe200000006ff */
[----:B------:R-:W-:Y:S02]  /*2f90*/  IMAD.MOV.U32 R44, RZ, RZ, 0x0 ;  /* 0x00000000ff2c7424 */ /* 0x000fe400078e00ff */
[----:B------:R-:W-:Y:S01]  /*2fa0*/  IMAD.MOV.U32 R45, RZ, RZ, 0x40000000 ;  /* 0x40000000ff2d7424 */ /* 0x000fe200078e00ff */
        /* <DEDUP_REMOVED lines=25> */
.L_x_26:
[----:B------:R-:W-:Y:S05]  /*3140*/  BSYNC.RECONVERGENT B3 ;  /* 0x0000000000037941 */ /* 0x000fea0003800200 */
.L_x_25:
[----:B------:R-:W-:Y:S01]  /*3150*/  SHF.R.U32.HI R8, RZ, 0x2, R55 ;  /* 0x00000002ff087819 */ /* 0x000fe20000011637 */
[----:B------:R-:W0:Y:S01]  /*3160*/  MUFU.RCP64H R11, 10 ;  /* 0x40240000000b7908 */ /* 0x000e220000001800 */
[----:B------:R-:W-:Y:S02]  /*3170*/  IMAD.SHL.U32 R5, R56, 0x10, RZ ;  /* 0x0000001038057824 */ /* 0x000fe400078e00ff */
[----:B------:R-:W-:Y:S01]  /*3180*/  HFMA2 R41, -RZ, RZ, 2.0703125, 0 ;  /* 0x40240000ff297431 */ /* 0x000fe200000001ff */
[----:B------:R-:W-:Y:S01]  /*3190*/  LOP3.LUT R8, R8, R55, RZ, 0x3c, !PT ;  /* 0x0000003708087212 */ /* 0x000fe200078e3cff */
[----:B------:R-:W-:Y:S01]  /*31a0*/  IMAD.MOV.U32 R40, RZ, RZ, 0x0 ;  /* 0x00000000ff287424 */ /* 0x000fe200078e00ff */
[----:B------:R-:W-:Y:S01]  /*31b0*/  MOV R45, 0x40000000 ;  /* 0x40000000002d7802 */ /* 0x000fe20000000f00 */
[----:B------:R-:W-:Y:S01]  /*31c0*/  IMAD.MOV.U32 R44, RZ, RZ, 0x0 ;  /* 0x00000000ff2c7424 */ /* 0x000fe200078e00ff */
[----:B------:R-:W-:Y:S01]  /*31d0*/  BSSY.RECONVERGENT B3, `(.L_x_27) ;  /* 0x000001c000037945 */ /* 0x000fe20003800200 */
[----:B------:R-:W-:Y:S01]  /*31e0*/  IMAD.SHL.U32 R10, R8, 0x2, RZ ;  /* 0x00000002080a7824 */ /* 0x000fe200078e00ff */
[----:B------:R-:W-:-:S04]  /*31f0*/  DMUL R20, R20, R6 ;  /* 0x0000000614147228 */ /* 0x000fc80000000000 */
        /* <DEDUP_REMOVED lines=25> */
.L_x_28:
[----:B------:R-:W-:Y:S05]  /*3390*/  BSYNC.RECONVERGENT B3 ;  /* 0x0000000000037941 */ /* 0x000fea0003800200 */
.L_x_27:
[----:B------:R-:W-:Y:S01]  /*33a0*/  SHF.R.U32.HI R6, RZ, 0x2, R59 ;  /* 0x00000002ff067819 */ /* 0x000fe2000001163b */
[----:B------:R-:W0:Y:S01]  /*33b0*/  MUFU.RCP64H R7, 10 ;  /* 0x4024000000077908 */ /* 0x000e220000001800 */
[----:B------:R-:W-:Y:S01]  /*33c0*/  IMAD.MOV.U32 R40, RZ, RZ, 0x0 ;  /* 0x00000000ff287424 */ /* 0x000fe200078e00ff */
[----:B------:R-:W-:Y:S01]  /*33d0*/  MOV R44, 0x2f800000 ;  /* 0x2f800000002c7802 */ /* 0x000fe20000000f00 */
[----:B------:R-:W-:Y:S01]  /*33e0*/  IMAD.MOV.U32 R41, RZ, RZ, 0x40240000 ;  /* 0x40240000ff297424 */ /* 0x000fe200078e00ff */
[----:B------:R-:W-:Y:S01]  /*33f0*/  LOP3.LUT R8, R6, R59, RZ, 0x3c, !PT ;  /* 0x0000003b06087212 */ /* 0x000fe200078e3cff */
[----:B------:R-:W-:Y:S01]  /*3400*/  IMAD.SHL.U32 R6, R55, 0x10, RZ ;  /* 0x0000001037067824 */ /* 0x000fe200078e00ff */
[----:B------:R-:W-:Y:S01]  /*3410*/  BSSY.RECONVERGENT B3, `(.L_x_29) ;  /* 0x000001b000037945 */ /* 0x000fe20003800200 */
[----:B------:R-:W-:Y:S01]  /*3420*/  IMAD.MOV.U32 R45, RZ, RZ, 0x40000000 ;  /* 0x40000000ff2d7424 */ /* 0x000fe200078e00ff */
[----:B------:R-:W-:Y:S01]  /*3430*/  SHF.L.U32 R5, R8, 0x1, RZ ;  /* 0x0000000108057819 */ /* 0x000fe200000006ff */
[----:B------:R-:W-:-:S03]  /*3440*/  DMUL R22, R22, R10 ;  /* 0x0000000a16167228 */ /* 0x000fc60000000000 */
[----:B------:R-:W-:Y:S01]  /*3450*/  LOP3.LUT R5, R55, R6, R5, 0x96, !PT ;  /* 0x0000000637057212 */ /* 0x000fe200078e9605 */
[----:B------:R-:W-:-:S03]  /*3460*/  IMAD.MOV.U32 R6, RZ, RZ, 0x1 ;  /* 0x00000001ff067424 */ /* 0x000fc600078e00ff */
[----:B------:R-:W-:-:S03]  /*3470*/  LOP3.LUT R8, R5, R8, RZ, 0x3c, !PT ;  /* 0x0000000805087212 */ /* 0x000fc600078e3cff */
[----:B0-----:R-:W-:Y:S01]  /*3480*/  DFMA R42, R6, -R40, 1 ;  /* 0x3ff00000062a742b */ /* 0x001fe20000000828 */
[----:B------:R-:W-:-:S04]  /*3490*/  IADD3 R5, PT, PT, R2, 0x374db2, R8 ;  /* 0x00374db202057810 */ /* 0x000fc80007ffe008 */
[----:B------:R-:W-:-:S03]  /*34a0*/  I2FP.F32.U32 R5, R5 ;  /* 0x0000000500057245 */ /* 0x000fc60000201000 */
[----:B------:R-:W-:Y:S02]  /*34b0*/  DFMA R42, R42, R42, R42 ;  /* 0x0000002a2a2a722b */ /* 0x000fe4000000002a */
[----:B------:R-:W-:Y:S01]  /*34c0*/  FFMA R5, R5, R44, 1.1641532182693481445e-10 ;  /* 0x2f00000005057423 */ /* 0x000fe2000000002c */
[----:B------:R-:W-:-:S05]  /*34d0*/  IMAD.MOV.U32 R44, RZ, RZ, 0x0 ;  /* 0x00000000ff2c7424 */ /* 0x000fca00078e00ff */
        /* <DEDUP_REMOVED lines=14> */
.L_x_30:
[----:B------:R-:W-:Y:S05]  /*35c0*/  BSYNC.RECONVERGENT B3 ;  /* 0x0000000000037941 */ /* 0x000fea0003800200 */
.L_x_29:
[----:B------:R-:W0:Y:S01]  /*35d0*/  MUFU.RCP64H R11, 10 ;  /* 0x40240000000b7908 */ /* 0x000e220000001800 */
[----:B------:R-:W-:Y:S01]  /*35e0*/  SHF.R.U32.HI R5, RZ, 0x2, R58 ;  /* 0x00000002ff057819 */ /* 0x000fe2000001163a */
[----:B------:R-:W-:Y:S01]  /*35f0*/  IMAD.SHL.U32 R7, R8, 0x10, RZ ;  /* 0x0000001008077824 */ /* 0x000fe200078e00ff */
[----:B------:R-:W-:Y:S01]  /*3600*/  BSSY.RECONVERGENT B3, `(.L_x_31) ;  /* 0x0000021000037945 */ /* 0x000fe20003800200 */
[----:B------:R-:W-:Y:S01]  /*3610*/  IMAD.MOV.U32 R42, RZ, RZ, 0x0 ;  /* 0x00000000ff2a7424 */ /* 0x000fe200078e00ff */
[----:B------:R-:W-:Y:S01]  /*3620*/  LOP3.LUT R5, R5, R58, RZ, 0x3c, !PT ;  /* 0x0000003a05057212 */ /* 0x000fe200078e3cff */
[----:B------:R-:W-:Y:S01]  /*3630*/  IMAD.MOV.U32 R43, RZ, RZ, 0x40240000 ;  /* 0x40240000ff2b7424 */ /* 0x000fe200078e00ff */
[----:B------:R-:W-:Y:S01]  /*3640*/  DMUL R24, R24, R40 ;  /* 0x0000002818187228 */ /* 0x000fe20000000000 */
[----:B------:R-:W-:Y:S01]  /*3650*/  IMAD.MOV.U32 R10, RZ, RZ, 0x1 ;  /* 0x00000001ff0a7424 */ /* 0x000fe200078e00ff */
[----:B------:R-:W-:-:S04]  /*3660*/  SHF.L.U32 R6, R5, 0x1, RZ ;  /* 0x0000000105067819 */ /* 0x000fc800000006ff */
[----:B------:R-:W-:Y:S01]  /*3670*/  LOP3.LUT R6, R8, R7, R6, 0x96, !PT ;  /* 0x0000000708067212 */ /* 0x000fe200078e9606 */
[----:B0-----:R-:W-:-:S03]  /*3680*/  DFMA R44, R10, -R42, 1 ;  /* 0x3ff000000a2c742b */ /* 0x001fc6000000082a */
[----:B------:R-:W-:Y:S02]  /*3690*/  LOP3.LUT R7, R6, R5, RZ, 0x3c, !PT ;  /* 0x0000000506077212 */ /* 0x000fe400078e3cff */
[----:B------:R-:W-:Y:S02]  /*36a0*/  MOV R6, 0x2f800000 ;  /* 0x2f80000000067802 */ /* 0x000fe40000000f00 */
[----:B------:R-:W-:Y:S01]  /*36b0*/  IADD3 R5, PT, PT, R2, 0x3cd577, R7 ;  /* 0x003cd57702057810 */ /* 0x000fe20007ffe007 */
[----:B------:R-:W-:-:S03]  /*36c0*/  DFMA R44, R44, R44, R44 ;  /* 0x0000002c2c2c722b */ /* 0x000fc6000000002c */
[----:B------:R-:W-:-:S05]  /*36d0*/  I2FP.F32.U32 R5, R5 ;  /* 0x0000000500057245 */ /* 0x000fca0000201000 */
[----:B------:R-:W-:Y:S01]  /*36e0*/  FFMA R5, R5, R6, 1.1641532182693481445e-10 ;  /* 0x2f00000005057423 */ /* 0x000fe20000000006 */
[----:B------:R-:W-:-:S03]  /*36f0*/  DFMA R46, R10, R44, R10 ;  /* 0x0000002c0a2e722b */ /* 0x000fc6000000000a */
[----:B------:R-:W0:Y:S01]  /*3700*/  F2F.F64.F32 R10, R5 ;  /* 0x00000005000a7310 */ /* 0x000e220000201800 */
[----:B------:R-:W-:Y:S02]  /*3710*/  IMAD.MOV.U32 R44, RZ, RZ, 0x0 ;  /* 0x00000000ff2c7424 */ /* 0x000fe400078e00ff */
[----:B------:R-:W-:Y:S02]  /*3720*/  IMAD.MOV.U32 R45, RZ, RZ, 0x40000000 ;  /* 0x40000000ff2d7424 */ /* 0x000fe400078e00ff */
        /* <DEDUP_REMOVED lines=14> */
.L_x_32:
[----:B------:R-:W-:Y:S05]  /*3810*/  BSYNC.RECONVERGENT B3 ;  /* 0x0000000000037941 */ /* 0x000fea0003800200 */
.L_x_31:
[----:B------:R-:W-:Y:S01]  /*3820*/  SHF.R.U32.HI R6, RZ, 0x2, R57 ;  /* 0x00000002ff067819 */ /* 0x000fe20000011639 */
[----:B------:R-:W0:Y:S01]  /*3830*/  MUFU.RCP64H R41, 10 ;  /* 0x4024000000297908 */ /* 0x000e220000001800 */
[----:B------:R-:W-:Y:S02]  /*3840*/  IMAD.SHL.U32 R40, R7, 0x10, RZ ;  /* 0x0000001007287824 */ /* 0x000fe400078e00ff */
[----:B------:R-:W-:Y:S01]  /*3850*/  HFMA2 R43, -RZ, RZ, 2.0703125, 0 ;  /* 0x40240000ff2b7431 */ /* 0x000fe200000001ff */
[----:B------:R-:W-:Y:S01]  /*3860*/  LOP3.LUT R6, R6, R57, RZ, 0x3c, !PT ;  /* 0x0000003906067212 */ /* 0x000fe200078e3cff */
[----:B------:R-:W-:Y:S01]  /*3870*/  IMAD.MOV.U32 R42, RZ, RZ, 0x0 ;  /* 0x00000000ff2a7424 */ /* 0x000fe200078e00ff */
[----:B------:R-:W-:Y:S01]  /*3880*/  BSSY.RECONVERGENT B3, `(.L_x_33) ;  /* 0x000001c000037945 */ /* 0x000fe20003800200 */
[----:B------:R-:W-:Y:S01]  /*3890*/  IMAD.MOV.U32 R46, RZ, RZ, 0x2f800000 ;  /* 0x2f800000ff2e7424 */ /* 0x000fe200078e00ff */
[----:B------:R-:W-:Y:S01]  /*38a0*/  DMUL R26, R26, R10 ;  /* 0x0000000a1a1a7228 */ /* 0x000fe20000000000 */
        /* <DEDUP_REMOVED lines=10> */
[----:B------:R-:W0:Y:S01]  /*3950*/  F2F.F64.F32 R40, R5 ;  /* 0x0000000500287310 */ /* 0x000e220000201800 */
[----:B------:R-:W-:Y:S01]  /*3960*/  MOV R44, 0x0 ;  /* 0x00000000002c7802 */ /* 0x000fe20000000f00 */
[----:B------:R-:W-:-:S05]  /*3970*/  IMAD.MOV.U32 R45, RZ, RZ, 0x40000000 ;  /* 0x40000000ff2d7424 */ /* 0x000fca00078e00ff */
        /* <DEDUP_REMOVED lines=12> */
.L_x_34:
[----:B------:R-:W-:Y:S05]  /*3a40*/  BSYNC.RECONVERGENT B3 ;  /* 0x0000000000037941 */ /* 0x000fea0003800200 */
.L_x_33:
[----:B------:R-:W-:Y:S01]  /*3a50*/  SHF.R.U32.HI R5, RZ, 0x2, R56 ;  /* 0x00000002ff057819 */ /* 0x000fe20000011638 */
[----:B------:R-:W0:Y:S01]  /*3a60*/  MUFU.RCP64H R11, 10 ;  /* 0x40240000000b7908 */ /* 0x000e220000001800 */
[----:B------:R-:W-:Y:S01]  /*3a70*/  IMAD.SHL.U32 R45, R6, 0x10, RZ ;  /* 0x00000010062d7824 */ /* 0x000fe200078e00ff */
[----:B------:R-:W-:Y:S01]  /*3a80*/  BSSY.RECONVERGENT B3, `(.L_x_35) ;  /* 0x0000021000037945 */ /* 0x000fe20003800200 */
[----:B------:R-:W-:Y:S01]  /*3a90*/  LOP3.LUT R5, R5, R56, RZ, 0x3c, !PT ;  /* 0x0000003805057212 */ /* 0x000fe200078e3cff */
[----:B------:R-:W-:Y:S01]  /*3aa0*/  IMAD.MOV.U32 R42, RZ, RZ, 0x0 ;  /* 0x00000000ff2a7424 */ /* 0x000fe200078e00ff */
[----:B------:R-:W-:Y:S01]  /*3ab0*/  DMUL R28, R28, R40 ;  /* 0x000000281c1c7228 */ /* 0x000fe20000000000 */
[----:B------:R-:W-:Y:S01]  /*3ac0*/  IMAD.MOV.U32 R43, RZ, RZ, 0x40240000 ;  /* 0x40240000ff2b7424 */ /* 0x000fe200078e00ff */
[----:B------:R-:W-:Y:S01]  /*3ad0*/  SHF.L.U32 R10, R5, 0x1, RZ ;  /* 0x00000001050a7819 */ /* 0x000fe200000006ff */
[----:B------:R-:W-:-:S03]  /*3ae0*/  IMAD.MOV.U32 R46, RZ, RZ, 0x2f800000 ;  /* 0x2f800000ff2e7424 */ /* 0x000fc600078e00ff */
[----:B------:R-:W-:Y:S02]  /*3af0*/  LOP3.LUT R64, R6, R45, R10, 0x96, !PT ;  /* 0x0000002d06407212 */ /* 0x000fe400078e960a */
[----:B------:R-:W-:Y:S02]  /*3b00*/  MOV R10, 0x1 ;  /* 0x00000001000a7802 */ /* 0x000fe40000000f00 */
[----:B------:R-:W-:-:S04]  /*3b10*/  LOP3.LUT R64, R64, R5, RZ, 0x3c, !PT ;  /* 0x0000000540407212 */ /* 0x000fc800078e3cff */
        /* <DEDUP_REMOVED lines=23> */
.L_x_36:
[----:B------:R-:W-:Y:S05]  /*3c90*/  BSYNC.RECONVERGENT B3 ;  /* 0x0000000000037941 */ /* 0x000fea0003800200 */
.L_x_35:
[----:B------:R-:W-:Y:S01]  /*3ca0*/  SHF.R.U32.HI R40, RZ, 0x2, R55 ;  /* 0x00000002ff287819 */ /* 0x000fe20000011637 */
[----:B------:R-:W0:Y:S01]  /*3cb0*/  MUFU.RCP64H R41, 10 ;  /* 0x4024000000297908 */ /* 0x000e220000001800 */
[----:B------:R-:W-:Y:S01]  /*3cc0*/  SHF.L.U32 R5, R64, 0x4, RZ ;  /* 0x0000000440057819 */ /* 0x000fe200000006ff */
[----:B------:R-:W-:Y:S01]  /*3cd0*/  IMAD.MOV.U32 R42, RZ, RZ, 0x0 ;  /* 0x00000000ff2a7424 */ /* 0x000fe200078e00ff */
[----:B------:R-:W-:Y:S01]  /*3ce0*/  LOP3.LUT R55, R40, R55, RZ, 0x3c, !PT ;  /* 0x0000003728377212 */ /* 0x000fe200078e3cff */
[----:B------:R-:W-:Y:S01]  /*3cf0*/  BSSY.RECONVERGENT B3, `(.L_x_37) ;  /* 0x000001d000037945 */ /* 0x000fe20003800200 */
[----:B------:R-:W-:Y:S01]  /*3d00*/  MOV R43, 0x40240000 ;  /* 0x40240000002b7802 */ /* 0x000fe20000000f00 */
        /* <DEDUP_REMOVED lines=27> */
.L_x_38:
[----:B------:R-:W-:Y:S05]  /*3ec0*/  BSYNC.RECONVERGENT B3 ;  /* 0x0000000000037941 */ /* 0x000fea0003800200 */
.L_x_37:
        /* <DEDUP_REMOVED lines=36> */
.L_x_40:
[----:B------:R-:W-:Y:S05]  /*4110*/  BSYNC.RECONVERGENT B3 ;  /* 0x0000000000037941 */ /* 0x000fea0003800200 */
.L_x_39:
        /* <DEDUP_REMOVED lines=36> */
.L_x_42:
[----:B------:R-:W-:Y:S05]  /*4360*/  BSYNC.RECONVERGENT B3 ;  /* 0x0000000000037941 */ /* 0x000fea0003800200 */
.L_x_41:
[----:B------:R-:W-:Y:S01]  /*4370*/  SHF.R.U32.HI R5, RZ, 0x2, R6 ;  /* 0x00000002ff057819 */ /* 0x000fe20000011606 */
[----:B------:R-:W0:Y:S01]  /*4380*/  MUFU.RCP64H R41, 10 ;  /* 0x4024000000297908 */ /* 0x000e220000001800 */
[----:B------:R-:W-:Y:S02]  /*4390*/  IMAD.SHL.U32 R40, R7, 0x10, RZ ;  /* 0x0000001007287824 */ /* 0x000fe400078e00ff */
[----:B------:R-:W-:Y:S01]  /*43a0*/  HFMA2 R42, -RZ, RZ, 0, 0 ;  /* 0x00000000ff2a7431 */ /* 0x000fe200000001ff */
[----:B------:R-:W-:Y:S01]  /*43b0*/  LOP3.LUT R5, R5, R6, RZ, 0x3c, !PT ;  /* 0x0000000605057212 */ /* 0x000fe200078e3cff */
[----:B------:R-:W-:Y:S01]  /*43c0*/  IMAD.MOV.U32 R43, RZ, RZ, 0x40240000 ;  /* 0x40240000ff2b7424 */ /* 0x000fe200078e00ff */
[----:B------:R-:W-:Y:S01]  /*43d0*/  BSSY.RECONVERGENT B3, `(.L_x_43) ;  /* 0x000001d000037945 */ /* 0x000fe20003800200 */
[----:B------:R-:W-:Y:S01]  /*43e0*/  VIADD R55, R2, 0x5e0415 ;  /* 0x005e041502377836 */ /* 0x000fe20000000000 */
[----:B------:R-:W-:Y:S01]  /*43f0*/  DMUL R36, R36, R10 ;  /* 0x0000000a24247228 */ /* 0x000fe20000000000 */
[----:B------:R-:W-:-:S05]  /*4400*/  IMAD.SHL.U32 R6, R5, 0x2, RZ ;  /* 0x0000000205067824 */ /* 0x000fca00078e00ff */
[----:B------:R-:W-:Y:S02]  /*4410*/  LOP3.LUT R6, R7, R40, R6, 0x96, !PT ;  /* 0x0000002807067212 */ /* 0x000fe400078e9606 */
[----:B------:R-:W-:Y:S02]  /*4420*/  MOV R40, 0x1 ;  /* 0x0000000100287802 */ /* 0x000fe40000000f00 */
[----:B------:R-:W-:Y:S01]  /*4430*/  LOP3.LUT R6, R6, R5, RZ, 0x3c, !PT ;  /* 0x0000000506067212 */ /* 0x000fe200078e3cff */
[----:B------:R-:W-:-:S03]  /*4440*/  IMAD.MOV.U32 R5, RZ, RZ, 0x2f800000 ;  /* 0x2f800000ff057424 */ /* 0x000fc600078e00ff */
[----:B0-----:R-:W-:Y:S01]  /*4450*/  DFMA R44, R40, -R42, 1 ;  /* 0x3ff00000282c742b */ /* 0x001fe2000000082a */
[----:B------:R-:W-:-:S05]  /*4460*/  IMAD.IADD R2, R6, 0x1, R55 ;  /* 0x0000000106027824 */ /* 0x000fca00078e0237 */
[----:B------:R-:W-:Y:S02]  /*4470*/  I2FP.F32.U32 R2, R2 ;  /* 0x0000000200027245 */ /* 0x000fe40000201000 */
[----:B------:R-:W-:-:S03]  /*4480*/  DFMA R44, R44, R44, R44 ;  /* 0x0000002c2c2c722b */ /* 0x000fc6000000002c */
[----:B------:R-:W-:-:S05]  /*4490*/  FFMA R2, R2, R5, 1.1641532182693481445e-10 ;  /* 0x2f00000002027423 */ /* 0x000fca0000000005 */
        /* <DEDUP_REMOVED lines=16> */
.L_x_44:
[----:B------:R-:W-:Y:S05]  /*45a0*/  BSYNC.RECONVERGENT B3 ;  /* 0x0000000000037941 */ /* 0x000fea0003800200 */
.L_x_43:
[----:B------:R-:W-:-:S11]  /*45b0*/  DMUL R38, R38, R40 ;  /* 0x0000002826267228 */ /* 0x000fd60000000000 */
.L_x_16:
[----:B------:R-:W-:Y:S05]  /*45c0*/  BSYNC.RECONVERGENT B1 ;  /* 0x0000000000017941 */ /* 0x000fea0003800200 */
.L_x_15:
[----:B------:R-:W-:Y:S01]  /*45d0*/  DMUL R2, R14, R14 ;  /* 0x0000000e0e027228 */ /* 0x000fe20000000000 */
[----:B------:R2:W-:Y:S01]  /*45e0*/  STS.64 [R9], R12 ;  /* 0x0000000c09007388 */ /* 0x0005e20000000a00 */
[----:B------:R-:W-:Y:S01]  /*45f0*/  MOV R4, R65 ;  /* 0x0000004100047202 */ /* 0x000fe20000000f00 */
[----:B------:R-:W-:Y:S01]  /*4600*/  IMAD.MOV.U32 R5, RZ, RZ, R8 ;  /* 0x000000ffff057224 */ /* 0x000fe200078e0008 */
[----:B------:R-:W-:Y:S01]  /*4610*/  MOV R65, R6 ;  /* 0x0000000600417202 */ /* 0x000fe20000000f00 */
[----:B------:R2:W-:Y:S03]  /*4620*/  STS.64 [R9+0x8], R14 ;  /* 0x0000080e09007388 */ /* 0x0005e60000000a00 */
[----:B------:R-:W-:Y:S01]  /*4630*/  DFMA R2, R12, R12, R2 ;  /* 0x0000000c0c02722b */ /* 0x000fe20000000002 */
[----:B------:R2:W-:Y:S04]  /*4640*/  STS.64 [R9+0x10], R16 ;  /* 0x0000101009007388 */ /* 0x0005e80000000a00 */
        /* <DEDUP_REMOVED lines=16> */
[----:B------:R-:W-:-:S08]  /*4750*/  DFMA R2, R26, R26, R2 ;  /* 0x0000001a1a02722b */ /* 0x000fd00000000002 */
[----:B------:R-:W-:-:S08]  /*4760*/  DFMA R2, R28, R28, R2 ;  /* 0x0000001c1c02722b */ /* 0x000fd00000000002 */
[----:B------:R-:W-:-:S08]  /*4770*/  DFMA R2, R30, R30, R2 ;  /* 0x0000001e1e02722b */ /* 0x000fd00000000002 */
[----:B------:R-:W-:-:S08]  /*4780*/  DFMA R2, R32, R32, R2 ;  /* 0x000000202002722b */ /* 0x000fd00000000002 */
[----:B------:R-:W-:-:S08]  /*4790*/  DFMA R2, R34, R34, R2 ;  /* 0x000000222202722b */ /* 0x000fd00000000002 */
[----:B------:R-:W-:-:S08]  /*47a0*/  DFMA R2, R36, R36, R2 ;  /* 0x000000242402722b */ /* 0x000fd00000000002 */
[----:B------:R-:W-:Y:S01]  /*47b0*/  DFMA R10, R38, R38, R2 ;  /* 0x00000026260a722b */ /* 0x000fe20000000002 */
[----:B------:R-:W-:Y:S02]  /*47c0*/  IMAD.MOV.U32 R3, RZ, RZ, R64 ;  /* 0x000000ffff037224 */ /* 0x000fe400078e0040 */
[----:B------:R-:W-:Y:S02]  /*47d0*/  IMAD.MOV.U32 R2, RZ, RZ, R55 ;  /* 0x000000ffff027224 */ /* 0x000fe400078e0037 */
[----:B------:R-:W-:Y:S02]  /*47e0*/  IMAD.MOV.U32 R64, RZ, RZ, R7 ;  /* 0x000000ffff407224 */ /* 0x000fe400078e0007 */
[----:B------:R2:W-:Y:S05]  /*47f0*/  STS.64 [R9+0x70], R10 ;  /* 0x0000700a09007388 */ /* 0x0005ea0000000a00 */
.L_x_11:
[----:B------:R-:W-:Y:S05]  /*4800*/  BSYNC.RECONVERGENT B0 ;  /* 0x0000000000007941 */ /* 0x000fea0003800200 */
.L_x_10:
[----:B------:R-:W-:Y:S06]  /*4810*/  BAR.SYNC.DEFER_BLOCKING 0x0 ;  /* 0x0000000000007b1d */ /* 0x000fec0000010000 */
[----:B------:R-:W-:Y:S05]  /*4820*/  BRA.U UP0, `(.L_x_45) ;  /* 0xffffffc500647547 */ /* 0x000fea000b83ffff */
[----:B------:R-:W-:Y:S01]  /*4830*/  BAR.SYNC.DEFER_BLOCKING 0x0 ;  /* 0x0000000000007b1d */ /* 0x000fe20000010000 */
[----:B------:R-:W-:-:S13]  /*4840*/  ISETP.NE.AND P0, PT, R0, RZ, PT ;  /* 0x000000ff0000720c */ /* 0x000fda0003f05270 */
[----:B------:R-:W-:Y:S05]  /*4850*/  @P0 BRA `(.L_x_46) ;  /* 0x0000003000580947 */ /* 0x000fea0003800000 */
[----:B-----5:R-:W4:Y:S01]  /*4860*/  S2R R3, SR_CgaCtaId ;  /* 0x0000000000037919 */ /* 0x020f220000008800 */
[----:B------:R-:W-:Y:S01]  /*4870*/  MOV R2, 0x400 ;  /* 0x0000040000027802 */ /* 0x000fe20000000f00 */
[----:B------:R-:W-:Y:S01]  /*4880*/  BSSY.RECONVERGENT B6, `(.L_x_47) ;  /* 0x0000136000067945 */ /* 0x000fe20003800200 */
[----:B0123--:R-:W-:Y:S02]  /*4890*/  IMAD.MOV.U32 R23, RZ, RZ, RZ ;  /* 0x000000ffff177224 */ /* 0x00ffe400078e00ff */
[----:B----4-:R-:W-:-:S07]  /*48a0*/  LEA R2, R3, R2, 0x18 ;  /* 0x0000000203027211 */ /* 0x010fce00078ec0ff */
.L_x_80:
[C---:B------:R-:W-:Y:S01]  /*48b0*/  IMAD R49, R23.reuse, 0x78, R2 ;  /* 0x0000007817317824 */ /* 0x040fe200078e0202 */
[----:B------:R-:W-:Y:S01]  /*48c0*/  MOV R22, 0x0 ;  /* 0x0000000000167802 */ /* 0x000fe20000000f00 */
[----:B------:R-:W0:Y:S01]  /*48d0*/  LDCU.64 UR4, c[0x4][0x48] ;  /* 0x01000900ff0477ac */ /* 0x000e220008000a00 */
[----:B------:R-:W-:Y:S01]  /*48e0*/  IADD3 R23, PT, PT, R23, 0x2, RZ ;  /* 0x0000000217177810 */ /* 0x000fe20007ffe0ff */
[----:B------:R-:W-:Y:S01]  /*48f0*/  IMAD.MOV.U32 R7, RZ, RZ, R66 ;  /* 0x000000ffff077224 */ /* 0x000fe200078e0042 */
[----:B------:R-:W1:Y:S01]  /*4900*/  LDS.64 R8, [R49+0x70] ;  /* 0x0000700031087984 */ /* 0x000e620000000a00 */
[----:B------:R2:W3:Y:S01]  /*4910*/  LDC.64 R10, c[0x4][R22] ;  /* 0x01000000160a7b82 */ /* 0x0004e20000000a00 */
[----:B------:R-:W-:Y:S02]  /*4920*/  ISETP.NE.AND P0, PT, R23, 0x64, PT ;  /* 0x000000641700780c */ /* 0x000fe40003f05270 */
[----:B------:R2:W4:Y:S01]  /*4930*/  LDS.128 R16, [R49] ;  /* 0x0000000031107984 */ /* 0x0005220000000c00 */
[----:B------:R-:W-:-:S02]  /*4940*/  MOV R6, R67 ;  /* 0x0000004300067202 */ /* 0x000fc40000000f00 */
[----:B------:R-:W-:Y:S01]  /*4950*/  P2R R48, PR, RZ, 0x1 ;  /* 0x00000001ff307803 */ /* 0x000fe20000000000 */
[----:B------:R2:W2:Y:S04]  /*4960*/  LDS.128 R24, [R49+0x10] ;  /* 0x0000100031187984 */ /* 0x0004a80000000c00 */
[----:B------:R1:W2:Y:S01]  /*4970*/  LDS.128 R28, [R49+0x20] ;  /* 0x00002000311c7984 */ /* 0x0002a20000000c00 */
[----:B0-----:R-:W-:-:S03]  /*4980*/  IMAD.U32 R4, RZ, RZ, UR4 ;  /* 0x00000004ff047e24 */ /* 0x001fc6000f8e00ff */
[----:B------:R0:W0:Y:S01]  /*4990*/  LDS.128 R32, [R49+0x30] ;  /* 0x0000300031207984 */ /* 0x0000220000000c00 */
[----:B------:R-:W-:-:S03]  /*49a0*/  IMAD.U32 R5, RZ, RZ, UR5 ;  /* 0x00000005ff057e24 */ /* 0x000fc6000f8e00ff */
[----:B------:R0:W0:Y:S04]  /*49b0*/  LDS.128 R36, [R49+0x40] ;  /* 0x0000400031247984 */ /* 0x0000280000000c00 */
[----:B------:R0:W0:Y:S04]  /*49c0*/  LDS.128 R40, [R49+0x50] ;  /* 0x0000500031287984 */ /* 0x0000280000000c00 */
[----:B------:R0:W0:Y:S04]  /*49d0*/  LDS.128 R44, [R49+0x60] ;  /* 0x00006000312c7984 */ /* 0x0000280000000c00 */
[----:B-1----:R1:W-:Y:S02]  /*49e0*/  STL.64 [R1], R8 ;  /* 0x0000000801007387 */ /* 0x0023e40000100a00 */
[----:B------:R-:W-:-:S07]  /*49f0*/  LEPC R20, `(.L_x_48) ;  /* 0x000000001014794e */ /* 0x000fce0000000000 */
[----:B01234-:R-:W-:Y:S05]  /*4a00*/  CALL.ABS.NOINC R10 ;  /* 0x000000000a007343 */ /* 0x01ffea0003c00000 */
.L_x_48:
[----:B------:R0:W-:Y:S01]  /*4a10*/  STL.64 [R1], R16 ;  /* 0x0000001001007387 */ /* 0x0001e20000100a00 */
[----:B------:R0:W1:Y:S01]  /*4a20*/  LDC.64 R8, c[0x4][R22] ;  /* 0x0100000016087b82 */ /* 0x0000620000000a00 */
[----:B------:R-:W2:Y:S01]  /*4a30*/  LDCU.64 UR4, c[0x4][0x50] ;  /* 0x01000a00ff0477ac */ /* 0x000ea20008000a00 */
[----:B------:R-:W-:Y:S02]  /*4a40*/  IMAD.MOV.U32 R6, RZ, RZ, R67 ;  /* 0x000000ffff067224 */ /* 0x000fe400078e0043 */
[----:B------:R-:W-:Y:S02]  /*4a50*/  IMAD.MOV.U32 R7, RZ, RZ, R66 ;  /* 0x000000ffff077224 */ /* 0x000fe400078e0042 */
[----:B--2---:R-:W-:Y:S01]  /*4a60*/  IMAD.U32 R4, RZ, RZ, UR4 ;  /* 0x00000004ff047e24 */ /* 0x004fe2000f8e00ff */
[----:B0-----:R-:W-:-:S07]  /*4a70*/  MOV R5, UR5 ;  /* 0x0000000500057c02 */ /* 0x001fce0008000f00 */
[----:B------:R-:W-:-:S07]  /*4a80*/  LEPC R20, `(.L_x_49) ;  /* 0x000000001014794e */ /* 0x000fce0000000000 */
[----:B-1----:R-:W-:Y:S05]  /*4a90*/  CALL.ABS.NOINC R8 ;  /* 0x0000000008007343 */ /* 0x002fea0003c00000 */
.L_x_49:
[----:B------:R0:W-:Y:S01]  /*4aa0*/  STL.64 [R1], R18 ;  /* 0x0000001201007387 */ /* 0x0001e20000100a00 */
[----:B------:R0:W1:Y:S01]  /*4ab0*/  LDC.64 R8, c[0x4][R22] ;  /* 0x0100000016087b82 */ /* 0x0000620000000a00 */
[----:B------:R-:W2:Y:S01]  /*4ac0*/  LDCU.64 UR4, c[0x4][0x50] ;  /* 0x01000a00ff0477ac */ /* 0x000ea20008000a00 */
[----:B------:R-:W-:Y:S01]  /*4ad0*/  IMAD.MOV.U32 R6, RZ, RZ, R67 ;  /* 0x000000ffff067224 */ /* 0x000fe200078e0043 */
[----:B------:R-:W-:Y:S02]  /*4ae0*/  MOV R7, R66 ;  /* 0x0000004200077202 */ /* 0x000fe40000000f00 */
[----:B--2---:R-:W-:Y:S01]  /*4af0*/  MOV R4, UR4 ;  /* 0x0000000400047c02 */ /* 0x004fe20008000f00 */
[----:B0-----:R-:W-:-:S07]  /*4b00*/  IMAD.U32 R5, RZ, RZ, UR5 ;  /* 0x00000005ff057e24 */ /* 0x001fce000f8e00ff */
[----:B------:R-:W-:-:S07]  /*4b10*/  LEPC R20, `(.L_x_50) ;  /* 0x000000001014794e */ /* 0x000fce0000000000 */
[----:B-1----:R-:W-:Y:S05]  /*4b20*/  CALL.ABS.NOINC R8 ;  /* 0x0000000008007343 */ /* 0x002fea0003c00000 */
.L_x_50:
[----:B------:R0:W-:Y:S01]  /*4b30*/  STL.64 [R1], R24 ;  /* 0x0000001801007387 */ /* 0x0001e20000100a00 */
[----:B------:R0:W1:Y:S01]  /*4b40*/  LDC.64 R8, c[0x4][R22] ;  /* 0x0100000016087b82 */ /* 0x0000620000000a00 */
[----:B------:R-:W2:Y:S01]  /*4b50*/  LDCU.64 UR4, c[0x4][0x50] ;  /* 0x01000a00ff0477ac */ /* 0x000ea20008000a00 */
[----:B------:R-:W-:Y:S01]  /*4b60*/  MOV R6, R67 ;  /* 0x0000004300067202 */ /* 0x000fe20000000f00 */
[----:B------:R-:W-:Y:S02]  /*4b70*/  IMAD.MOV.U32 R7, RZ, RZ, R66 ;  /* 0x000000ffff077224 */ /* 0x000fe400078e0042 */
[----:B--2---:R-:W-:Y:S02]  /*4b80*/  IMAD.U32 R4, RZ, RZ, UR4 ;  /* 0x00000004ff047e24 */ /* 0x004fe4000f8e00ff */
[----:B0-----:R-:W-:-:S07]  /*4b90*/  IMAD.U32 R5, RZ, RZ, UR5 ;  /* 0x00000005ff057e24 */ /* 0x001fce000f8e00ff */
[----:B------:R-:W-:-:S07]  /*4ba0*/  LEPC R20, `(.L_x_51) ;  /* 0x000000001014794e */ /* 0x000fce0000000000 */
[----:B-1----:R-:W-:Y:S05]  /*4bb0*/  CALL.ABS.NOINC R8 ;  /* 0x0000000008007343 */ /* 0x002fea0003c00000 */
.L_x_51:
        /* <DEDUP_REMOVED lines=9> */
.L_x_52:
        /* <DEDUP_REMOVED lines=9> */
.L_x_53:
        /* <DEDUP_REMOVED lines=9> */
.L_x_54:
        /* <DEDUP_REMOVED lines=9> */
.L_x_55:
        /* <DEDUP_REMOVED lines=9> */
.L_x_56:
        /* <DEDUP_REMOVED lines=9> */
.L_x_57:
        /* <DEDUP_REMOVED lines=9> */
.L_x_58:
        /* <DEDUP_REMOVED lines=9> */
.L_x_59:
        /* <DEDUP_REMOVED lines=9> */
.L_x_60:
        /* <DEDUP_REMOVED lines=9> */
.L_x_61:
        /* <DEDUP_REMOVED lines=9> */
.L_x_62:
[----:B------:R0:W1:Y:S01]  /*51f0*/  LDC.64 R8, c[0x4][R22] ;  /* 0x0100000016087b82 */ /* 0x0000620000000a00 */
[----:B------:R-:W2:Y:S01]  /*5200*/  LDCU.64 UR4, c[0x4][0x58] ;  /* 0x01000b00ff0477ac */ /* 0x000ea20008000a00 */
[----:B------:R-:W-:Y:S01]  /*5210*/  CS2R R6, SRZ ;  /* 0x0000000000067805 */ /* 0x000fe2000001ff00 */
[----:B--2---:R-:W-:Y:S02]  /*5220*/  IMAD.U32 R4, RZ, RZ, UR4 ;  /* 0x00000004ff047e24 */ /* 0x004fe4000f8e00ff */
[----:B0-----:R-:W-:-:S07]  /*5230*/  IMAD.U32 R5, RZ, RZ, UR5 ;  /* 0x00000005ff057e24 */ /* 0x001fce000f8e00ff */
[----:B------:R-:W-:-:S07]  /*5240*/  LEPC R20, `(.L_x_63) ;  /* 0x000000001014794e */ /* 0x000fce0000000000 */
[----:B-1----:R-:W-:Y:S05]  /*5250*/  CALL.ABS.NOINC R8 ;  /* 0x0000000008007343 */ /* 0x002fea0003c00000 */
.L_x_63:
[----:B------:R-:W0:Y:S01]  /*5260*/  LDS.128 R44, [R49+0xe0] ;  /* 0x0000e000312c7984 */ /* 0x000e220000000c00 */
[----:B------:R1:W2:Y:S01]  /*5270*/  LDC.64 R8, c[0x4][R22] ;  /* 0x0100000016087b82 */ /* 0x0002a20000000a00 */
[----:B------:R-:W3:Y:S01]  /*5280*/  LDCU.64 UR4, c[0x4][0x48] ;  /* 0x01000900ff0477ac */ /* 0x000ee20008000a00 */
[----:B------:R-:W-:Y:S01]  /*5290*/  IMAD.MOV.U32 R6, RZ, RZ, R67 ;  /* 0x000000ffff067224 */ /* 0x000fe200078e0043 */
[----:B------:R1:W4:Y:S01]  /*52a0*/  LDS.64 R50, [R49+0x78] ;  /* 0x0000780031327984 */ /* 0x0003220000000a00 */
[----:B------:R-:W-:-:S03]  /*52b0*/  MOV R7, R66 ;  /* 0x0000004200077202 */ /* 0x000fc60000000f00 */
[----:B------:R1:W1:Y:S04]  /*52c0*/  LDS.128 R16, [R49+0x80] ;  /* 0x0000800031107984 */ /* 0x0002680000000c00 */
[----:B------:R0:W1:Y:S04]  /*52d0*/  LDS.128 R24, [R49+0x90] ;  /* 0x0000900031187984 */ /* 0x0000680000000c00 */
[----:B------:R0:W1:Y:S04]  /*52e0*/  LDS.128 R28, [R49+0xa0] ;  /* 0x0000a000311c7984 */ /* 0x0000680000000c00 */
[----:B------:R0:W1:Y:S01]  /*52f0*/  LDS.128 R32, [R49+0xb0] ;  /* 0x0000b00031207984 */ /* 0x0000620000000c00 */
[----:B---3--:R-:W-:Y:S01]  /*5300*/  MOV R4, UR4 ;  /* 0x0000000400047c02 */ /* 0x008fe20008000f00 */
[----:B------:R-:W-:-:S02]  /*5310*/  IMAD.U32 R5, RZ, RZ, UR5 ;  /* 0x00000005ff057e24 */ /* 0x000fc4000f8e00ff */
[----:B------:R3:W1:Y:S04]  /*5320*/  LDS.128 R36, [R49+0xc0] ;  /* 0x0000c00031247984 */ /* 0x0006680000000c00 */
[----:B------:R3:W1:Y:S04]  /*5330*/  LDS.128 R40, [R49+0xd0] ;  /* 0x0000d00031287984 */ /* 0x0006680000000c00 */
[----:B0-----:R3:W-:Y:S02]  /*5340*/  STL.64 [R1], R46 ;  /* 0x0000002e01007387 */ /* 0x0017e40000100a00 */
[----:B------:R-:W-:-:S07]  /*5350*/  LEPC R20, `(.L_x_64) ;  /* 0x000000001014794e */ /* 0x000fce0000000000 */
[----:B-1234-:R-:W-:Y:S05]  /*5360*/  CALL.ABS.NOINC R8 ;  /* 0x0000000008007343 */ /* 0x01efea0003c00000 */
.L_x_64:
        /* <DEDUP_REMOVED lines=9> */
.L_x_65:
        /* <DEDUP_REMOVED lines=9> */
.L_x_66:
        /* <DEDUP_REMOVED lines=9> */
.L_x_67:
        /* <DEDUP_REMOVED lines=9> */
.L_x_68:
        /* <DEDUP_REMOVED lines=9> */
.L_x_69:
        /* <DEDUP_REMOVED lines=9> */
.L_x_70:
        /* <DEDUP_REMOVED lines=9> */
.L_x_71:
        /* <DEDUP_REMOVED lines=9> */
.L_x_72:
        /* <DEDUP_REMOVED lines=9> */
.L_x_73:
        /* <DEDUP_REMOVED lines=9> */
.L_x_74:
        /* <DEDUP_REMOVED lines=9> */
.L_x_75:
        /* <DEDUP_REMOVED lines=9> */
.L_x_76:
        /* <DEDUP_REMOVED lines=9> */
.L_x_77:
        /* <DEDUP_REMOVED lines=9> */
.L_x_78:
[----:B------:R0:W1:Y:S01]  /*5b50*/  LDC.64 R8, c[0x4][R22] ;  /* 0x0100000016087b82 */ /* 0x0000620000000a00 */
[----:B------:R-:W2:Y:S01]  /*5b60*/  LDCU.64 UR4, c[0x4][0x58] ;  /* 0x01000b00ff0477ac */ /* 0x000ea20008000a00 */
[----:B------:R-:W-:Y:S02]  /*5b70*/  CS2R R6, SRZ ;  /* 0x0000000000067805 */ /* 0x000fe4000001ff00 */
[----:B--2---:R-:W-:Y:S01]  /*5b80*/  MOV R4, UR4 ;  /* 0x0000000400047c02 */ /* 0x004fe20008000f00 */
[----:B0-----:R-:W-:-:S07]  /*5b90*/  IMAD.U32 R5, RZ, RZ, UR5 ;  /* 0x00000005ff057e24 */ /* 0x001fce000f8e00ff */
[----:B------:R-:W-:-:S07]  /*5ba0*/  LEPC R20, `(.L_x_79) ;  /* 0x000000001014794e */ /* 0x000fce0000000000 */
[----:B-1----:R-:W-:Y:S05]  /*5bb0*/  CALL.ABS.NOINC R8 ;  /* 0x0000000008007343 */ /* 0x002fea0003c00000 */
.L_x_79:
[----:B------:R-:W-:-:S13]  /*5bc0*/  ISETP.NE.AND P6, PT, R48, RZ, PT ;  /* 0x000000ff3000720c */ /* 0x000fda0003fc5270 */
[----:B------:R-:W-:Y:S05]  /*5bd0*/  @P6 BRA `(.L_x_80) ;  /* 0xffffffec00346947 */ /* 0x000fea000383ffff */
[----:B------:R-:W-:Y:S05]  /*5be0*/  BSYNC.RECONVERGENT B6 ;  /* 0x0000000000067941 */ /* 0x000fea0003800200 */
.L_x_47:
[----:B------:R-:W0:Y:S01]  /*5bf0*/  LDC.64 R22, c[0x4][R22] ;  /* 0x0100000016167b82 */ /* 0x000e220000000a00 */
[----:B------:R-:W1:Y:S01]  /*5c00*/  LDCU.64 UR4, c[0x4][0x60] ;  /* 0x01000c00ff0477ac */ /* 0x000e620008000a00 */
[----:B------:R-:W-:Y:S01]  /*5c10*/  CS2R R6, SRZ ;  /* 0x0000000000067805 */ /* 0x000fe2000001ff00 */
[----:B-1----:R-:W-:Y:S01]  /*5c20*/  IMAD.U32 R4, RZ, RZ, UR4 ;  /* 0x00000004ff047e24 */ /* 0x002fe2000f8e00ff */
[----:B------:R-:W-:-:S07]  /*5c30*/  MOV R5, UR5 ;  /* 0x0000000500057c02 */ /* 0x000fce0008000f00 */
[----:B------:R-:W-:-:S07]  /*5c40*/  LEPC R20, `(.L_x_81) ;  /* 0x000000001014794e */ /* 0x000fce0000000000 */
[----:B0-----:R-:W-:Y:S05]  /*5c50*/  CALL.ABS.NOINC R22 ;  /* 0x0000000016007343 */ /* 0x001fea0003c00000 */
.L_x_81:
[----:B------:R-:W-:Y:S01]  /*5c60*/  BSSY.RECONVERGENT B0, `(.L_x_82) ;  /* 0x000013b000007945 */ /* 0x000fe20003800200 */
[----:B------:R-:W-:Y:S02]  /*5c70*/  IMAD.MOV.U32 R2, RZ, RZ, RZ ;  /* 0x000000ffff027224 */ /* 0x000fe400078e00ff */
[----:B------:R-:W-:-:S07]  /*5c80*/  IMAD.MOV.U32 R0, RZ, RZ, 0x63 ;  /* 0x00000063ff007424 */ /* 0x000fce00078e00ff */
.L_x_94:
[----:B------:R-:W-:Y:S01]  /*5c90*/  ISETP.GT.U32.AND P1, PT, R2, 0x62, PT ;  /* 0x000000620200780c */ /* 0x000fe20003f24070 */
[----:B------:R-:W-:Y:S01]  /*5ca0*/  BSSY.RECONVERGENT B1, `(.L_x_83) ;  /* 0x0000132000017945 */ /* 0x000fe20003800200 */
[----:B------:R-:W-:-:S11]  /*5cb0*/  PLOP3.LUT P0, PT, PT, PT, PT, 0x8, 0x80 ;  /* 0x000000000080781c */ /* 0x000fd60003f0e170 */
[----:B------:R-:W-:Y:S05]  /*5cc0*/  @P1 BRA `(.L_x_84) ;  /* 0x0000001000bc1947 */ /* 0x000fea0003800000 */
[C---:B------:R-:W-:Y:S01]  /*5cd0*/  ISETP.GE.AND P0, PT, R0.reuse, 0x2, PT ;  /* 0x000000020000780c */ /* 0x040fe20003f06270 */
[----:B------:R-:W-:Y:S01]  /*5ce0*/  BSSY.RECONVERGENT B2, `(.L_x_85) ;  /* 0x00000c9000027945 */ /* 0x000fe20003800200 */
[----:B------:R-:W-:Y:S01]  /*5cf0*/  HFMA2 R68, -RZ, RZ, 0, 0 ;  /* 0x00000000ff447431 */ /* 0x000fe200000001ff */
[----:B------:R-:W-:Y:S02]  /*5d00*/  PRMT R4, RZ, 0x7610, R4 ;  /* 0x00007610ff047816 */ /* 0x000fe40000000004 */
[----:B------:R-:W-:-:S08]  /*5d10*/  VIMNMX R3, PT, PT, R0, 0x1, !PT ;  /* 0x0000000100037848 */ /* 0x000fd00007fe0100 */
[----:B------:R-:W-:Y:S05]  /*5d20*/  @!P0 BRA `(.L_x_86) ;  /* 0x0000000c00108947 */ /* 0x000fea0003800000 */
[----:B------:R-:W0:Y:S01]  /*5d30*/  S2UR UR5, SR_CgaCtaId ;  /* 0x00000000000579c3 */ /* 0x000e220000008800 */
[----:B------:R-:W-:Y:S01]  /*5d40*/  UMOV UR4, 0x400 ;  /* 0x0000040000047882 */ /* 0x000fe20000000000 */
[----:B------:R-:W-:Y:S01]  /*5d50*/  LOP3.LUT R68, R3, 0x7ffffffe, RZ, 0xc0, !PT ;  /* 0x7ffffffe03447812 */ /* 0x000fe200078ec0ff */
[----:B------:R-:W-:Y:S01]  /*5d60*/  BSSY.RECONVERGENT B3, `(.L_x_86) ;  /* 0x00000c0000037945 */ /* 0x000fe20003800200 */
[----:B------:R-:W-:-:S03]  /*5d70*/  PRMT R4, RZ, 0x7610, R4 ;  /* 0x00007610ff047816 */ /* 0x000fc60000000004 */
[----:B------:R-:W-:Y:S01]  /*5d80*/  IMAD.MOV R64, RZ, RZ, -R68 ;  /* 0x000000ffff407224 */ /* 0x000fe200078e0a44 */
[----:B0-----:R-:W-:-:S09]  /*5d90*/  ULEA UR4, UR5, UR4, 0x18 ;  /* 0x0000000405047291 */ /* 0x001fd2000f8ec0ff */
[----:B------:R-:W0:Y:S01]  /*5da0*/  LDS.64 R30, [UR4+0x70] ;  /* 0x00007004ff1e7984 */ /* 0x000e220008000a00 */
[----:B------:R-:W-:-:S06]  /*5db0*/  UIADD3 UR4, UPT, UPT, UR4, 0xb0, URZ ;  /* 0x000000b004047890 */ /* 0x000fcc000fffe0ff */
[----:B------:R-:W-:-:S07]  /*5dc0*/  IMAD.U32 R65, RZ, RZ, UR4 ;  /* 0x00000004ff417e24 */ /* 0x000fce000f8e00ff */
.L_x_91:
[----:B------:R-:W0:Y:S01]  /*5dd0*/  LDS.128 R8, [R65+0x30] ;  /* 0x0000300041087984 */ /* 0x000e220000000c00 */
[----:B------:R-:W-:Y:S01]  /*5de0*/  BSSY.RECONVERGENT B4, `(.L_x_87) ;  /* 0x0000058000047945 */ /* 0x000fe20003800200 */
[----:B0-----:R-:W-:-:S14]  /*5df0*/  DSETP.GT.AND P0, PT, R30, R10, PT ;  /* 0x0000000a1e00722a */ /* 0x001fdc0003f04000 */
[----:B------:R-:W-:Y:S05]  /*5e00*/  @!P0 BRA `(.L_x_88) ;  /* 0x0000000400548947 */ /* 0x000fea0003800000 */
[----:B------:R-:W0:Y:S04]  /*5e10*/  LDS.128 R16, [R65+-0x30] ;  /* 0xffffd00041107984 */ /* 0x000e280000000c00 */
[----:B------:R-:W1:Y:S04]  /*5e20*/  LDS.64 R12, [R65+-0x38] ;  /* 0xffffc800410c7984 */ /* 0x000e680000000a00 */
[----:B------:R-:W-:Y:S04]  /*5e30*/  LDS.128 R48, [R65+-0xb0] ;  /* 0xffff500041307984 */ /* 0x000fe80000000c00 */
[----:B------:R-:W-:Y:S04]  /*5e40*/  LDS.128 R56, [R65+-0xa0] ;  /* 0xffff600041387984 */ /* 0x000fe80000000c00 */
[----:B------:R-:W2:Y:S04]  /*5e50*/  LDS.128 R4, [R65+-0x20] ;  /* 0xffffe00041047984 */ /* 0x000ea80000000c00 */
[----:B------:R-:W3:Y:S04]  /*5e60*/  LDS.128 R44, [R65+-0x10] ;  /* 0xfffff000412c7984 */ /* 0x000ee80000000c00 */
[----:B------:R-:W4:Y:S04]  /*5e70*/  LDS.128 R40, [R65+-0x80] ;  /* 0xffff800041287984 */ /* 0x000f280000000c00 */
[----:B------:R-:W5:Y:S04]  /*5e80*/  LDS.128 R32, [R65] ;  /* 0x0000000041207984 */ /* 0x000f680000000c00 */
[----:B------:R-:W5:Y:S04]  /*5e90*/  LDS.128 R24, [R65+-0x70] ;  /* 0xffff900041187984 */ /* 0x000f680000000c00 */
[----:B------:R-:W5:Y:S01]  /*5ea0*/  LDS.128 R36, [R65+0x10] ;  /* 0x0000100041247984 */ /* 0x000f620000000c00 */
[----:B0-----:R-:W-:Y:S01]  /*5eb0*/  MOV R14, R16 ;  /* 0x00000010000e7202 */ /* 0x001fe20000000f00 */
[----:B------:R-:W-:Y:S01]  /*5ec0*/  IMAD.MOV.U32 R15, RZ, RZ, R17 ;  /* 0x000000ffff0f7224 */ /* 0x000fe200078e0011 */
[----:B------:R-:W-:Y:S01]  /*5ed0*/  MOV R16, R18 ;  /* 0x0000001200107202 */ /* 0x000fe20000000f00 */
[----:B------:R-:W-:Y:S01]  /*5ee0*/  IMAD.MOV.U32 R17, RZ, RZ, R19 ;  /* 0x000000ffff117224 */ /* 0x000fe200078e0013 */
[----:B------:R-:W0:Y:S04]  /*5ef0*/  LDS.128 R52, [R65+-0x90] ;  /* 0xffff700041347984 */ /* 0x000e280000000c00 */
[----:B-1----:R1:W-:Y:S04]  /*5f00*/  STS.128 [R65+-0xb0], R12 ;  /* 0xffff500c41007388 */ /* 0x0023e80000000c00 */
[----:B------:R-:W0:Y:S01]  /*5f10*/  LDS.128 R20, [R65+-0x50] ;  /* 0xffffb00041147984 */ /* 0x000e220000000c00 */
[----:B--2---:R-:W-:Y:S01]  /*5f20*/  IMAD.MOV.U32 R18, RZ, RZ, R4 ;  /* 0x000000ffff127224 */ /* 0x004fe200078e0004 */
[----:B------:R-:W-:-:S02]  /*5f30*/  MOV R19, R5 ;  /* 0x0000000500137202 */ /* 0x000fc40000000f00 */
[----:B------:R2:W-:Y:S04]  /*5f40*/  STS.64 [R65+-0x38], R48 ;  /* 0xffffc83041007388 */ /* 0x0005e80000000a00 */
[----:B------:R-:W-:Y:S01]  /*5f50*/  STS.128 [R65+-0xa0], R16 ;  /* 0xffff601041007388 */ /* 0x000fe20000000c00 */
[----:B-1----:R-:W-:Y:S01]  /*5f60*/  IMAD.MOV.U32 R12, RZ, RZ, R50 ;  /* 0x000000ffff0c7224 */ /* 0x002fe200078e0032 */
[----:B------:R-:W-:Y:S01]  /*5f70*/  MOV R13, R51 ;  /* 0x00000033000d7202 */ /* 0x000fe20000000f00 */
[----:B------:R-:W-:Y:S01]  /*5f80*/  IMAD.MOV.U32 R14, RZ, RZ, R56 ;  /* 0x000000ffff0e7224 */ /* 0x000fe200078e0038 */
[----:B------:R-:W1:Y:S01]  /*5f90*/  LDS.128 R16, [R65+0x20] ;  /* 0x0000200041107984 */ /* 0x000e620000000c00 */
[----:B------:R-:W-:Y:S01]  /*5fa0*/  IMAD.MOV.U32 R15, RZ, RZ, R57 ;  /* 0x000000ffff0f7224 */ /* 0x000fe200078e0039 */
[----:B---3--:R-:W-:Y:S01]  /*5fb0*/  MOV R50, R44 ;  /* 0x0000002c00327202 */ /* 0x008fe20000000f00 */
[----:B--2---:R-:W-:Y:S01]  /*5fc0*/  IMAD.MOV.U32 R48, RZ, RZ, R6 ;  /* 0x000000ffff307224 */ /* 0x004fe200078e0006 */
[----:B------:R-:W-:Y:S01]  /*5fd0*/  MOV R49, R7 ;  /* 0x0000000700317202 */ /* 0x000fe20000000f00 */
[----:B------:R-:W-:Y:S01]  /*5fe0*/  IMAD.MOV.U32 R51, RZ, RZ, R45 ;  /* 0x000000ffff337224 */ /* 0x000fe200078e002d */
[----:B------:R-:W-:Y:S01]  /*5ff0*/  STS.128 [R65+-0x30], R12 ;  /* 0xffffd00c41007388 */ /* 0x000fe20000000c00 */
[----:B----4-:R-:W-:Y:S01]  /*6000*/  IMAD.MOV.U32 R6, RZ, RZ, R40 ;  /* 0x000000ffff067224 */ /* 0x010fe200078e0028 */
[----:B------:R-:W-:Y:S01]  /*6010*/  MOV R45, R47 ;  /* 0x0000002f002d7202 */ /* 0x000fe20000000f00 */
[----:B------:R-:W-:Y:S01]  /*6020*/  IMAD.MOV.U32 R7, RZ, RZ, R41 ;  /* 0x000000ffff077224 */ /* 0x000fe200078e0029 */
[----:B------:R-:W2:Y:S01]  /*6030*/  LDS.128 R12, [R65+-0x60] ;  /* 0xffffa000410c7984 */ /* 0x000ea20000000c00 */
[----:B------:R-:W-:Y:S01]  /*6040*/  IMAD.MOV.U32 R44, RZ, RZ, R46 ;  /* 0x000000ffff2c7224 */ /* 0x000fe200078e002e */
[----:B------:R-:W-:Y:S01]  /*6050*/  MOV R40, R42 ;  /* 0x0000002a00287202 */ /* 0x000fe20000000f00 */
[----:B------:R-:W-:Y:S01]  /*6060*/  IMAD.MOV.U32 R41, RZ, RZ, R43 ;  /* 0x000000ffff297224 */ /* 0x000fe200078e002b */
[----:B-----5:R-:W-:Y:S01]  /*6070*/  MOV R47, R33 ;  /* 0x00000021002f7202 */ /* 0x020fe20000000f00 */
[----:B------:R-:W-:Y:S01]  /*6080*/  IMAD.MOV.U32 R46, RZ, RZ, R32 ;  /* 0x000000ffff2e7224 */ /* 0x000fe200078e0020 */
[----:B------:R-:W-:Y:S01]  /*6090*/  MOV R42, R24 ;  /* 0x00000018002a7202 */ /* 0x000fe20000000f00 */
[----:B------:R-:W-:Y:S01]  /*60a0*/  IMAD.MOV.U32 R43, RZ, RZ, R25 ;  /* 0x000000ffff2b7224 */ /* 0x000fe200078e0019 */
[----:B------:R-:W-:Y:S01]  /*60b0*/  MOV R24, R26 ;  /* 0x0000001a00187202 */ /* 0x000fe20000000f00 */
[----:B------:R-:W-:Y:S01]  /*60c0*/  IMAD.MOV.U32 R32, RZ, RZ, R34 ;  /* 0x000000ffff207224 */ /* 0x000fe200078e0022 */
[----:B------:R-:W-:Y:S01]  /*60d0*/  STS.128 [R65+-0x90], R48 ;  /* 0xffff703041007388 */ /* 0x000fe20000000c00 */
[----:B------:R-:W-:Y:S01]  /*60e0*/  IMAD.MOV.U32 R33, RZ, RZ, R35 ;  /* 0x000000ffff217224 */ /* 0x000fe200078e0023 */
[----:B------:R-:W-:Y:S01]  /*60f0*/  MOV R35, R37 ;  /* 0x0000002500237202 */ /* 0x000fe20000000f00 */
[----:B------:R-:W-:Y:S01]  /*6100*/  IMAD.MOV.U32 R25, RZ, RZ, R27 ;  /* 0x000000ffff197224 */ /* 0x000fe200078e001b */
[----:B------:R-:W-:Y:S01]  /*6110*/  MOV R37, R39 ;  /* 0x0000002700257202 */ /* 0x000fe20000000f00 */
[----:B------:R-:W-:Y:S01]  /*6120*/  IMAD.MOV.U32 R56, RZ, RZ, R58 ;  /* 0x000000ffff387224 */ /* 0x000fe200078e003a */
[----:B0-----:R-:W-:Y:S01]  /*6130*/  MOV R58, R52 ;  /* 0x00000034003a7202 */ /* 0x001fe20000000f00 */
[----:B------:R-:W-:Y:S01]  /*6140*/  IMAD.MOV.U32 R57, RZ, RZ, R59 ;  /* 0x000000ffff397224 */ /* 0x000fe200078e003b */
[----:B------:R-:W-:Y:S01]  /*6150*/  MOV R29, R23 ;  /* 0x00000017001d7202 */ /* 0x000fe20000000f00 */
[----:B------:R-:W-:Y:S01]  /*6160*/  IMAD.MOV.U32 R34, RZ, RZ, R36 ;  /* 0x000000ffff227224 */ /* 0x000fe200078e0024 */
[----:B------:R-:W-:Y:S01]  /*6170*/  STS.128 [R65+-0x80], R44 ;  /* 0xffff802c41007388 */ /* 0x000fe20000000c00 */
[----:B------:R-:W-:-:S02]  /*6180*/  IMAD.MOV.U32 R59, RZ, RZ, R53 ;  /* 0x000000ffff3b7224 */ /* 0x000fc400078e0035 */
[----:B------:R-:W-:Y:S01]  /*6190*/  IMAD.MOV.U32 R4, RZ, RZ, R54 ;  /* 0x000000ffff047224 */ /* 0x000fe200078e0036 */
[----:B------:R-:W-:Y:S01]  /*61a0*/  STS.128 [R65], R40 ;  /* 0x0000002841007388 */ /* 0x000fe20000000c00 */
[----:B------:R-:W-:Y:S02]  /*61b0*/  IMAD.MOV.U32 R5, RZ, RZ, R55 ;  /* 0x000000ffff057224 */ /* 0x000fe400078e0037 */
[----:B------:R-:W-:Y:S01]  /*61c0*/  IMAD.MOV.U32 R36, RZ, RZ, R38 ;  /* 0x000000ffff247224 */ /* 0x000fe200078e0026 */
[----:B------:R-:W-:Y:S01]  /*61d0*/  STS.128 [R65+-0x20], R56 ;  /* 0xffffe03841007388 */ /* 0x000fe20000000c00 */
[----:B------:R-:W-:Y:S01]  /*61e0*/  IMAD.MOV.U32 R54, RZ, RZ, R8 ;  /* 0x000000ffff367224 */ /* 0x000fe200078e0008 */
[----:B-1----:R-:W-:Y:S01]  /*61f0*/  MOV R38, R16 ;  /* 0x0000001000267202 */ /* 0x002fe20000000f00 */
[----:B------:R-:W-:Y:S01]  /*6200*/  IMAD.MOV.U32 R55, RZ, RZ, R9 ;  /* 0x000000ffff377224 */ /* 0x000fe200078e0009 */
[----:B------:R-:W-:Y:S01]  /*6210*/  MOV R53, R19 ;  /* 0x0000001300357202 */ /* 0x000fe20000000f00 */
[----:B------:R-:W-:Y:S01]  /*6220*/  IMAD.MOV.U32 R28, RZ, RZ, R22 ;  /* 0x000000ffff1c7224 */ /* 0x000fe200078e0016 */
[----:B------:R-:W-:Y:S01]  /*6230*/  STS.128 [R65+-0x70], R32 ;  /* 0xffff902041007388 */ /* 0x000fe20000000c00 */
[----:B------:R-:W-:-:S02]  /*6240*/  IMAD.MOV.U32 R39, RZ, RZ, R17 ;  /* 0x000000ffff277224 */ /* 0x000fc400078e0011 */
[----:B------:R-:W-:Y:S01]  /*6250*/  IMAD.MOV.U32 R52, RZ, RZ, R18 ;  /* 0x000000ffff347224 */ /* 0x000fe200078e0012 */
[----:B------:R-:W-:Y:S01]  /*6260*/  STS.128 [R65+0x30], R28 ;  /* 0x0000301c41007388 */ /* 0x000fe20000000c00 */
[----:B--2---:R-:W-:Y:S01]  /*6270*/  IMAD.MOV.U32 R26, RZ, RZ, R12 ;  /* 0x000000ffff1a7224 */ /* 0x004fe200078e000c */
[----:B------:R-:W-:Y:S01]  /*6280*/  MOV R12, R14 ;  /* 0x0000000e000c7202 */ /* 0x000fe20000000f00 */
[----:B------:R-:W-:Y:S01]  /*6290*/  IMAD.MOV.U32 R27, RZ, RZ, R13 ;  /* 0x000000ffff1b7224 */ /* 0x000fe200078e000d */
[----:B------:R-:W-:Y:S01]  /*62a0*/  STS.128 [R65+-0x60], R36 ;  /* 0xffffa02441007388 */ /* 0x000fe20000000c00 */
[----:B------:R-:W-:Y:S02]  /*62b0*/  IMAD.MOV.U32 R13, RZ, RZ, R15 ;  /* 0x000000ffff0d7224 */ /* 0x000fe400078e000f */
[----:B------:R-:W-:Y:S01]  /*62c0*/  IMAD.MOV.U32 R14, RZ, RZ, R20 ;  /* 0x000000ffff0e7224 */ /* 0x000fe200078e0014 */
[----:B------:R-:W-:Y:S01]  /*62d0*/  STS.128 [R65+0x10], R24 ;  /* 0x0000101841007388 */ /* 0x000fe20000000c00 */
[----:B------:R-:W-:-:S03]  /*62e0*/  IMAD.MOV.U32 R15, RZ, RZ, R21 ;  /* 0x000000ffff0f7224 */ /* 0x000fc600078e0015 */
[----:B------:R-:W-:Y:S04]  /*62f0*/  STS.128 [R65+-0x50], R52 ;  /* 0xffffb03441007388 */ /* 0x000fe80000000c00 */
[----:B------:R-:W-:Y:S04]  /*6300*/  STS.128 [R65+0x20], R12 ;  /* 0x0000200c41007388 */ /* 0x000fe80000000c00 */
[----:B------:R0:W-:Y:S04]  /*6310*/  STS.64 [R65+-0x40], R10 ;  /* 0xffffc00a41007388 */ /* 0x0001e80000000a00 */
[----:B------:R1:W-:Y:S01]  /*6320*/  STS.128 [R65+-0x10], R4 ;  /* 0xfffff00441007388 */ /* 0x0003e20000000c00 */
[----:B0-----:R-:W-:Y:S01]  /*6330*/  IMAD.MOV.U32 R10, RZ, RZ, R30 ;  /* 0x000000ffff0a7224 */ /* 0x001fe200078e001e */
[----:B------:R-:W-:Y:S01]  /*6340*/  MOV R11, R31 ;  /* 0x0000001f000b7202 */ /* 0x000fe20000000f00 */
[----:B-1----:R-:W-:-:S07]  /*6350*/  IMAD.MOV.U32 R4, RZ, RZ, 0x1 ;  /* 0x00000001ff047424 */ /* 0x002fce00078e00ff */
.L_x_88:
[----:B------:R-:W-:Y:S05]  /*6360*/  BSYNC.RECONVERGENT B4 ;  /* 0x0000000000047941 */ /* 0x000fea0003800200 */
.L_x_87:
[----:B------:R-:W0:Y:S01]  /*6370*/  LDS.64 R30, [R65+0xb0] ;  /* 0x0000b000411e7984 */ /* 0x000e220000000a00 */
[----:B------:R-:W-:Y:S01]  /*6380*/  VIADD R64, R64, 0x2 ;  /* 0x0000000240407836 */ /* 0x000fe20000000000 */
[----:B------:R-:W-:Y:S04]  /*6390*/  BSSY.RECONVERGENT B4, `(.L_x_89) ;  /* 0x000005a000047945 */ /* 0x000fe80003800200 */
[----:B------:R-:W-:Y:S01]  /*63a0*/  ISETP.NE.AND P1, PT, R64, RZ, PT ;  /* 0x000000ff4000720c */ /* 0x000fe20003f25270 */
[----:B0-----:R-:W-:-:S14]  /*63b0*/  DSETP.GT.AND P0, PT, R10, R30, PT ;  /* 0x0000001e0a00722a */ /* 0x001fdc0003f04000 */
[----:B------:R-:W-:Y:S05]  /*63c0*/  @!P0 BRA `(.L_x_90) ;  /* 0x0000000400588947 */ /* 0x000fea0003800000 */
[----:B------:R-:W0:Y:S04]  /*63d0*/  LDS.128 R4, [R65+-0x30] ;  /* 0xffffd00041047984 */ /* 0x000e280000000c00 */
[----:B------:R-:W1:Y:S04]  /*63e0*/  LDS.128 R56, [R65+0x40] ;  /* 0x0000400041387984 */ /* 0x000e680000000c00 */
[----:B------:R-:W2:Y:S04]  /*63f0*/  LDS.128 R60, [R65+0x50] ;  /* 0x00005000413c7984 */ /* 0x000ea80000000c00 */
[----:B------:R-:W3:Y:S04]  /*6400*/  LDS.64 R12, [R65+-0x38] ;  /* 0xffffc800410c7984 */ /* 0x000ee80000000a00 */
[----:B------:R-:W4:Y:S04]  /*6410*/  LDS.128 R48, [R65+-0x20] ;  /* 0xffffe00041307984 */ /* 0x000f280000000c00 */
[----:B------:R-:W5:Y:S04]  /*6420*/  LDS.128 R44, [R65+0x60] ;  /* 0x00006000412c7984 */ /* 0x000f680000000c00 */
[----:B------:R-:W5:Y:S04]  /*6430*/  LDS.128 R32, [R65+-0x10] ;  /* 0xfffff00041207984 */ /* 0x000f680000000c00 */
[----:B------:R-:W5:Y:S04]  /*6440*/  LDS.128 R40, [R65+0x70] ;  /* 0x0000700041287984 */ /* 0x000f680000000c00 */
[----:B------:R-:W-:Y:S04]  /*6450*/  LDS.128 R36, [R65] ;  /* 0x0000000041247984 */ /* 0x000fe80000000c00 */
[----:B------:R-:W5:Y:S01]  /*6460*/  LDS.128 R16, [R65+0x80] ;  /* 0x0000800041107984 */ /* 0x000f620000000c00 */
[----:B0-----:R-:W-:Y:S01]  /*6470*/  IMAD.MOV.U32 R14, RZ, RZ, R4 ;  /* 0x000000ffff0e7224 */ /* 0x001fe200078e0004 */
[----:B------:R-:W-:-:S02]  /*6480*/  MOV R15, R5 ;  /* 0x00000005000f7202 */ /* 0x000fc40000000f00 */
[----:B------:R-:W-:Y:S01]  /*6490*/  LDS.128 R24, [R65+0x10] ;  /* 0x0000100041187984 */ /* 0x000fe20000000c00 */
[----:B------:R-:W-:Y:S01]  /*64a0*/  IMAD.MOV.U32 R4, RZ, RZ, R6 ;  /* 0x000000ffff047224 */ /* 0x000fe200078e0006 */
[----:B------:R-:W-:Y:S01]  /*64b0*/  MOV R5, R7 ;  /* 0x0000000700057202 */ /* 0x000fe20000000f00 */
[----:B-1----:R-:W-:Y:S01]  /*64c0*/  IMAD.MOV.U32 R20, RZ, RZ, R58 ;  /* 0x000000ffff147224 */ /* 0x002fe200078e003a */
[----:B------:R-:W-:Y:S01]  /*64d0*/  LDS.128 R52, [R65+0xa0] ;  /* 0x0000a00041347984 */ /* 0x000fe20000000c00 */
[----:B------:R-:W-:Y:S01]  /*64e0*/  IMAD.MOV.U32 R21, RZ, RZ, R59 ;  /* 0x000000ffff157224 */ /* 0x000fe200078e003b */
[----:B--2---:R-:W-:Y:S01]  /*64f0*/  MOV R22, R60 ;  /* 0x0000003c00167202 */ /* 0x004fe20000000f00 */
[----:B------:R-:W-:Y:S01]  /*6500*/  IMAD.MOV.U32 R23, RZ, RZ, R61 ;  /* 0x000000ffff177224 */ /* 0x000fe200078e003d */
[----:B------:R-:W-:Y:S01]  /*6510*/  LDS.64 R58, [R65+0x30] ;  /* 0x00003000413a7984 */ /* 0x000fe20000000a00 */
[----:B------:R-:W-:Y:S01]  /*6520*/  MOV R60, R62 ;  /* 0x0000003e003c7202 */ /* 0x000fe20000000f00 */
[----:B------:R-:W-:-:S02]  /*6530*/  IMAD.MOV.U32 R61, RZ, RZ, R63 ;  /* 0x000000ffff3d7224 */ /* 0x000fc400078e003f */
[----:B---3--:R-:W-:Y:S01]  /*6540*/  STS.128 [R65+0x40], R12 ;  /* 0x0000400c41007388 */ /* 0x008fe20000000c00 */
[----:B----4-:R-:W-:-:S03]  /*6550*/  IMAD.MOV.U32 R6, RZ, RZ, R48 ;  /* 0x000000ffff067224 */ /* 0x010fc600078e0030 */
[----:B------:R-:W-:Y:S01]  /*6560*/  LDS.128 R12, [R65+0x90] ;  /* 0x00009000410c7984 */ /* 0x000fe20000000c00 */
[----:B------:R-:W-:Y:S01]  /*6570*/  IMAD.MOV.U32 R7, RZ, RZ, R49 ;  /* 0x000000ffff077224 */ /* 0x000fe200078e0031 */
[----:B-----5:R-:W-:Y:S01]  /*6580*/  MOV R63, R45 ;  /* 0x0000002d003f7202 */ /* 0x020fe20000000f00 */
[----:B------:R-:W-:Y:S01]  /*6590*/  IMAD.MOV.U32 R62, RZ, RZ, R44 ;  /* 0x000000ffff3e7224 */ /* 0x000fe200078e002c */
[----:B------:R-:W-:Y:S01]  /*65a0*/  STS.128 [R65+-0x30], R20 ;  /* 0xffffd01441007388 */ /* 0x000fe20000000c00 */
[----:B------:R-:W-:Y:S01]  /*65b0*/  IMAD.MOV.U32 R44, RZ, RZ, R50 ;  /* 0x000000ffff2c7224 */ /* 0x000fe200078e0032 */
[----:B------:R-:W-:Y:S01]  /*65c0*/  MOV R50, R30 ;  /* 0x0000001e00327202 */ /* 0x000fe20000000f00 */
[----:B------:R-:W-:Y:S01]  /*65d0*/  IMAD.MOV.U32 R45, RZ, RZ, R51 ;  /* 0x000000ffff2d7224 */ /* 0x000fe200078e0033 */
[----:B------:R-:W0:Y:S01]  /*65e0*/  LDS.128 R20, [R65+0x20] ;  /* 0x0000200041147984 */ /* 0x000e220000000c00 */
[----:B------:R-:W-:Y:S02]  /*65f0*/  IMAD.MOV.U32 R51, RZ, RZ, R31 ;  /* 0x000000ffff337224 */ /* 0x000fe400078e001f */
[----:B------:R-:W-:Y:S01]  /*6600*/  IMAD.MOV.U32 R30, RZ, RZ, R10 ;  /* 0x000000ffff1e7224 */ /* 0x000fe200078e000a */
[----:B------:R1:W-:Y:S01]  /*6610*/  STS.128 [R65+0x50], R4 ;  /* 0x0000500441007388 */ /* 0x0003e20000000c00 */
[----:B------:R-:W-:-:S03]  /*6620*/  IMAD.MOV.U32 R31, RZ, RZ, R11 ;  /* 0x000000ffff1f7224 */ /* 0x000fc600078e000b */
[----:B------:R0:W-:Y:S04]  /*6630*/  STS.64 [R65+-0x38], R56 ;  /* 0xffffc83841007388 */ /* 0x0001e80000000a00 */
[----:B------:R-:W-:Y:S04]  /*6640*/  STS.128 [R65+-0x20], R60 ;  /* 0xffffe03c41007388 */ /* 0x000fe80000000c00 */
[----:B------:R-:W-:Y:S01]  /*6650*/  STS.64 [R65+0xb0], R10 ;  /* 0x0000b00a41007388 */ /* 0x000fe20000000a00 */
[----:B-1----:R-:W-:Y:S01]  /*6660*/  MOV R4, R46 ;  /* 0x0000002e00047202 */ /* 0x002fe20000000f00 */
[----:B------:R-:W-:Y:S01]  /*6670*/  IMAD.MOV.U32 R5, RZ, RZ, R47 ;  /* 0x000000ffff057224 */ /* 0x000fe200078e002f */
[----:B------:R-:W-:Y:S01]  /*6680*/  MOV R47, R33 ;  /* 0x00000021002f7202 */ /* 0x000fe20000000f00 */
[----:B------:R-:W-:Y:S01]  /*6690*/  IMAD.MOV.U32 R46, RZ, RZ, R32 ;  /* 0x000000ffff2e7224 */ /* 0x000fe200078e0020 */
[----:B------:R-:W-:Y:S01]  /*66a0*/  MOV R6, R40 ;  /* 0x0000002800067202 */ /* 0x000fe20000000f00 */
[----:B------:R-:W-:Y:S01]  /*66b0*/  IMAD.MOV.U32 R7, RZ, RZ, R41 ;  /* 0x000000ffff077224 */ /* 0x000fe200078e0029 */
[----:B------:R-:W-:Y:S01]  /*66c0*/  MOV R41, R43 ;  /* 0x0000002b00297202 */ /* 0x000fe20000000f00 */
[----:B------:R-:W-:Y:S01]  /*66d0*/  IMAD.MOV.U32 R32, RZ, RZ, R34 ;  /* 0x000000ffff207224 */ /* 0x000fe200078e0022 */
[----:B------:R-:W-:Y:S01]  /*66e0*/  MOV R43, R17 ;  /* 0x00000011002b7202 */ /* 0x000fe20000000f00 */
[----:B------:R-:W-:Y:S01]  /*66f0*/  IMAD.MOV.U32 R33, RZ, RZ, R35 ;  /* 0x000000ffff217224 */ /* 0x000fe200078e0023 */
[----:B------:R-:W-:Y:S01]  /*6700*/  STS.128 [R65+0x60], R44 ;  /* 0x0000602c41007388 */ /* 0x000fe20000000c00 */
[----:B------:R-:W-:-:S02]  /*6710*/  IMAD.MOV.U32 R40, RZ, RZ, R42 ;  /* 0x000000ffff287224 */ /* 0x000fc400078e002a */
[----:B------:R-:W-:Y:S01]  /*6720*/  IMAD.MOV.U32 R34, RZ, RZ, R36 ;  /* 0x000000ffff227224 */ /* 0x000fe200078e0024 */
[----:B------:R-:W-:Y:S01]  /*6730*/  MOV R36, R38 ;  /* 0x0000002600247202 */ /* 0x000fe20000000f00 */
[----:B------:R-:W-:Y:S01]  /*6740*/  IMAD.MOV.U32 R35, RZ, RZ, R37 ;  /* 0x000000ffff237224 */ /* 0x000fe200078e0025 */
[----:B------:R1:W-:Y:S01]  /*6750*/  STS.128 [R65+-0x10], R4 ;  /* 0xfffff00441007388 */ /* 0x0003e20000000c00 */
[----:B------:R-:W-:Y:S02]  /*6760*/  IMAD.MOV.U32 R42, RZ, RZ, R16 ;  /* 0x000000ffff2a7224 */ /* 0x000fe400078e0010 */
[----:B------:R-:W-:Y:S01]  /*6770*/  IMAD.MOV.U32 R37, RZ, RZ, R39 ;  /* 0x000000ffff257224 */ /* 0x000fe200078e0027 */
[----:B0-----:R-:W-:Y:S01]  /*6780*/  MOV R56, R22 ;  /* 0x0000001600387202 */ /* 0x001fe20000000f00 */
[----:B------:R-:W-:Y:S01]  /*6790*/  IMAD.MOV.U32 R16, RZ, RZ, R26 ;  /* 0x000000ffff107224 */ /* 0x000fe200078e001a */
[----:B------:R-:W-:Y:S01]  /*67a0*/  MOV R26, R12 ;  /* 0x0000000c001a7202 */ /* 0x000fe20000000f00 */
[----:B------:R-:W-:Y:S01]  /*67b0*/  IMAD.MOV.U32 R17, RZ, RZ, R27 ;  /* 0x000000ffff117224 */ /* 0x000fe200078e001b */
[----:B------:R0:W-:Y:S01]  /*67c0*/  STS.128 [R65+0x70], R32 ;  /* 0x0000702041007388 */ /* 0x0001e20000000c00 */
[----:B------:R-:W-:-:S02]  /*67d0*/  IMAD.MOV.U32 R38, RZ, RZ, R24 ;  /* 0x000000ffff267224 */ /* 0x000fc400078e0018 */
[----:B------:R-:W-:Y:S01]  /*67e0*/  IMAD.MOV.U32 R39, RZ, RZ, R25 ;  /* 0x000000ffff277224 */ /* 0x000fe200078e0019 */
[----:B------:R-:W-:Y:S01]  /*67f0*/  MOV R25, R19 ;  /* 0x0000001300197202 */ /* 0x000fe20000000f00 */
[----:B------:R-:W-:Y:S01]  /*6800*/  IMAD.MOV.U32 R27, RZ, RZ, R13 ;  /* 0x000000ffff1b7224 */ /* 0x000fe200078e000d */
[----:B------:R-:W-:Y:S01]  /*6810*/  MOV R13, R15 ;  /* 0x0000000f000d7202 */ /* 0x000fe20000000f00 */
[----:B------:R-:W-:Y:S01]  /*6820*/  IMAD.MOV.U32 R24, RZ, RZ, R18 ;  /* 0x000000ffff187224 */ /* 0x000fe200078e0012 */
[----:B------:R-:W-:Y:S01]  /*6830*/  MOV R15, R53 ;  /* 0x00000035000f7202 */ /* 0x000fe20000000f00 */
[----:B------:R-:W-:Y:S01]  /*6840*/  IMAD.MOV.U32 R12, RZ, RZ, R14 ;  /* 0x000000ffff0c7224 */ /* 0x000fe200078e000e */
[----:B------:R0:W-:Y:S01]  /*6850*/  STS.128 [R65], R40 ;  /* 0x0000002841007388 */ /* 0x0001e20000000c00 */
[----:B------:R-:W-:Y:S01]  /*6860*/  IMAD.MOV.U32 R18, RZ, RZ, R20 ;  /* 0x000000ffff127224 */ /* 0x000fe200078e0014 */
[----:B-1----:R-:W-:Y:S01]  /*6870*/  MOV R4, 0x1 ;  /* 0x0000000100047802 */ /* 0x002fe20000000f00 */
[----:B------:R-:W-:Y:S01]  /*6880*/  IMAD.MOV.U32 R19, RZ, RZ, R21 ;  /* 0x000000ffff137224 */ /* 0x000fe200078e0015 */
[----:B------:R0:W-:Y:S01]  /*6890*/  STS.128 [R65+0x80], R36 ;  /* 0x0000802441007388 */ /* 0x0001e20000000c00 */
[----:B------:R-:W-:-:S02]  /*68a0*/  IMAD.MOV.U32 R57, RZ, RZ, R23 ;  /* 0x000000ffff397224 */ /* 0x000fc400078e0017 */
[----:B------:R-:W-:Y:S01]  /*68b0*/  IMAD.MOV.U32 R14, RZ, RZ, R52 ;  /* 0x000000ffff0e7224 */ /* 0x000fe200078e0034 */
[----:B------:R0:W-:Y:S01]  /*68c0*/  STS.128 [R65+0x10], R24 ;  /* 0x0000101841007388 */ /* 0x0001e20000000c00 */
[----:B------:R-:W-:Y:S02]  /*68d0*/  IMAD.MOV.U32 R48, RZ, RZ, R54 ;  /* 0x000000ffff307224 */ /* 0x000fe400078e0036 */
[----:B------:R-:W-:Y:S01]  /*68e0*/  IMAD.MOV.U32 R49, RZ, RZ, R55 ;  /* 0x000000ffff317224 */ /* 0x000fe200078e0037 */
[----:B------:R0:W-:Y:S04]  /*68f0*/  STS.128 [R65+0x90], R16 ;  /* 0x0000901041007388 */ /* 0x0001e80000000c00 */
[----:B------:R0:W-:Y:S04]  /*6900*/  STS.128 [R65+0xa0], R56 ;  /* 0x0000a03841007388 */ /* 0x0001e80000000c00 */
[----:B------:R0:W-:Y:S04]  /*6910*/  STS.128 [R65+0x20], R12 ;  /* 0x0000200c41007388 */ /* 0x0001e80000000c00 */
[----:B------:R0:W-:Y:S02]  /*6920*/  STS.128 [R65+0x30], R48 ;  /* 0x0000303041007388 */ /* 0x0001e40000000c00 */
.L_x_90:
[----:B------:R-:W-:Y:S05]  /*6930*/  BSYNC.RECONVERGENT B4 ;  /* 0x0000000000047941 */ /* 0x000fea0003800200 */
.L_x_89:
[----:B0-----:R-:W-:Y:S01]  /*6940*/  IADD3 R65, PT, PT, R65, 0xf0, RZ ;  /* 0x000000f041417810 */ /* 0x001fe20007ffe0ff */
[----:B------:R-:W-:Y:S06]  /*6950*/  @P1 BRA `(.L_x_91) ;  /* 0xfffffff4001c1947 */ /* 0x000fec000383ffff */
[----:B------:R-:W-:Y:S05]  /*6960*/  BSYNC.RECONVERGENT B3 ;  /* 0x0000000000037941 */ /* 0x000fea0003800200 */
.L_x_86:
[----:B------:R-:W-:Y:S05]  /*6970*/  BSYNC.RECONVERGENT B2 ;  /* 0x0000000000027941 */ /* 0x000fea0003800200 */
.L_x_85:
[----:B------:R-:W-:Y:S01]  /*6980*/  LOP3.LUT R3, R3, 0x1, RZ, 0xc0, !PT ;  /* 0x0000000103037812 */ /* 0x000fe200078ec0ff */
[----:B------:R-:W-:Y:S03]  /*6990*/  BSSY.RECONVERGENT B2, `(.L_x_92) ;  /* 0x0000061000027945 */ /* 0x000fe60003800200 */
[----:B------:R-:W-:-:S13]  /*69a0*/  ISETP.NE.U32.AND P0, PT, R3, 0x1, PT ;  /* 0x000000010300780c */ /* 0x000fda0003f05070 */
[----:B------:R-:W-:Y:S05]  /*69b0*/  @P0 BRA `(.L_x_93) ;  /* 0x0000000400780947 */ /* 0x000fea0003800000 */
[----:B------:R-:W0:Y:S01]  /*69c0*/  S2R R6, SR_CgaCtaId ;  /* 0x0000000000067919 */ /* 0x000e220000008800 */
[----:B------:R-:W-:-:S04]  /*69d0*/  MOV R3, 0x400 ;  /* 0x0000040000037802 */ /* 0x000fc80000000f00 */
[----:B0-----:R-:W-:-:S05]  /*69e0*/  LEA R3, R6, R3, 0x18 ;  /* 0x0000000306037211 */ /* 0x001fca00078ec0ff */
[----:B------:R-:W-:-:S05]  /*69f0*/  IMAD R3, R68, 0x78, R3 ;  /* 0x0000007844037824 */ /* 0x000fca00078e0203 */
[----:B------:R-:W-:Y:S04]  /*6a00*/  LDS.128 R24, [R3+0x70] ;  /* 0x0000700003187984 */ /* 0x000fe80000000c00 */
[----:B------:R-:W0:Y:S02]  /*6a10*/  LDS.128 R20, [R3+0xe0] ;  /* 0x0000e00003147984 */ /* 0x000e240000000c00 */
[----:B0-----:R-:W-:-:S14]  /*6a20*/  DSETP.GT.AND P0, PT, R24, R22, PT ;  /* 0x000000161800722a */ /* 0x001fdc0003f04000 */
[----:B------:R-:W-:Y:S05]  /*6a30*/  @!P0 BRA `(.L_x_93) ;  /* 0x0000000400588947 */ /* 0x000fea0003800000 */
[----:B------:R-:W0:Y:S01]  /*6a40*/  LDS.128 R60, [R3+0x80] ;  /* 0x00008000033c7984 */ /* 0x000e220000000c00 */
[----:B------:R-:W-:Y:S02]  /*6a50*/  IMAD.MOV.U32 R8, RZ, RZ, R26 ;  /* 0x000000ffff087224 */ /* 0x000fe400078e001a */
[----:B------:R-:W-:Y:S01]  /*6a60*/  IMAD.MOV.U32 R9, RZ, RZ, R27 ;  /* 0x000000ffff097224 */ /* 0x000fe200078e001b */
[----:B------:R-:W1:Y:S01]  /*6a70*/  LDS.128 R52, [R3] ;  /* 0x0000000003347984 */ /* 0x000e620000000c00 */
[----:B------:R-:W-:Y:S02]  /*6a80*/  IMAD.MOV.U32 R26, RZ, RZ, R24 ;  /* 0x000000ffff1a7224 */ /* 0x000fe400078e0018 */
[----:B------:R-:W-:Y:S01]  /*6a90*/  IMAD.MOV.U32 R27, RZ, RZ, R25 ;  /* 0x000000ffff1b7224 */ /* 0x000fe200078e0019 */
[----:B------:R-:W2:Y:S04]  /*6aa0*/  LDS.128 R68, [R3+0x10] ;  /* 0x0000100003447984 */ /* 0x000ea80000000c00 */
[----:B------:R-:W3:Y:S04]  /*6ab0*/  LDS.128 R48, [R3+0x90] ;  /* 0x0000900003307984 */ /* 0x000ee80000000c00 */
[----:B------:R-:W4:Y:S04]  /*6ac0*/  LDS.128 R44, [R3+0xa0] ;  /* 0x0000a000032c7984 */ /* 0x000f280000000c00 */
[----:B------:R-:W-:Y:S04]  /*6ad0*/  LDS.128 R40, [R3+0x30] ;  /* 0x0000300003287984 */ /* 0x000fe80000000c00 */
[----:B------:R-:W5:Y:S04]  /*6ae0*/  LDS.128 R32, [R3+0xb0] ;  /* 0x0000b00003207984 */ /* 0x000f680000000c00 */
[----:B------:R-:W5:Y:S04]  /*6af0*/  LDS.128 R28, [R3+0x40] ;  /* 0x00004000031c7984 */ /* 0x000f680000000c00 */
[----:B------:R-:W5:Y:S04]  /*6b00*/  LDS.128 R56, [R3+0x20] ;  /* 0x0000200003387984 */ /* 0x000f680000000c00 */
[----:B------:R-:W5:Y:S01]  /*6b10*/  LDS.128 R36, [R3+0xc0] ;  /* 0x0000c00003247984 */ /* 0x000f620000000c00 */
[----:B0-----:R-:W-:Y:S01]  /*6b20*/  MOV R10, R60 ;  /* 0x0000003c000a7202 */ /* 0x001fe20000000f00 */
[----:B------:R-:W-:-:S02]  /*6b30*/  IMAD.MOV.U32 R11, RZ, RZ, R61 ;  /* 0x000000ffff0b7224 */ /* 0x000fc400078e003d */
[----:B------:R-:W-:Y:S01]  /*6b40*/  LDS.128 R16, [R3+0x60] ;  /* 0x0000600003107984 */ /* 0x000fe20000000c00 */
[----:B------:R-:W-:Y:S01]  /*6b50*/  MOV R60, R62 ;  /* 0x0000003e003c7202 */ /* 0x000fe20000000f00 */
[----:B-1----:R-:W-:Y:S01]  /*6b60*/  IMAD.MOV.U32 R4, RZ, RZ, R54 ;  /* 0x000000ffff047224 */ /* 0x002fe200078e0036 */
[----:B------:R-:W-:Y:S01]  /*6b70*/  MOV R5, R55 ;  /* 0x0000003700057202 */ /* 0x000fe20000000f00 */
[----:B------:R-:W-:Y:S01]  /*6b80*/  STS.128 [R3], R8 ;  /* 0x0000000803007388 */ /* 0x000fe20000000c00 */
[----:B------:R-:W-:Y:S01]  /*6b90*/  IMAD.MOV.U32 R61, RZ, RZ, R63 ;  /* 0x000000ffff3d7224 */ /* 0x000fe200078e003f */
[----:B------:R-:W-:Y:S01]  /*6ba0*/  MOV R54, R20 ;  /* 0x0000001400367202 */ /* 0x000fe20000000f00 */
[----:B--2---:R-:W-:Y:S01]  /*6bb0*/  IMAD.MOV.U32 R6, RZ, RZ, R68 ;  /* 0x000000ffff067224 */ /* 0x004fe200078e0044 */
[----:B------:R-:W0:Y:S01]  /*6bc0*/  LDS.128 R8, [R3+0x50] ;  /* 0x0000500003087984 */ /* 0x000e220000000c00 */
[----:B------:R-:W-:Y:S01]  /*6bd0*/  IMAD.MOV.U32 R7, RZ, RZ, R69 ;  /* 0x000000ffff077224 */ /* 0x000fe200078e0045 */
[----:B------:R-:W-:Y:S01]  /*6be0*/  MOV R69, R71 ;  /* 0x0000004700457202 */ /* 0x000fe20000000f00 */
[----:B---3--:R-:W-:Y:S01]  /*6bf0*/  IMAD.MOV.U32 R62, RZ, RZ, R48 ;  /* 0x000000ffff3e7224 */ /* 0x008fe200078e0030 */
[----:B------:R-:W1:Y:S01]  /*6c00*/  LDS.128 R12, [R3+0xd0] ;  /* 0x0000d000030c7984 */ /* 0x000e620000000c00 */
[----:B------:R-:W-:Y:S01]  /*6c10*/  IMAD.MOV.U32 R63, RZ, RZ, R49 ;  /* 0x000000ffff3f7224 */ /* 0x000fe200078e0031 */
[----:B------:R-:W-:Y:S01]  /*6c20*/  MOV R49, R51 ;  /* 0x0000003300317202 */ /* 0x000fe20000000f00 */
[----:B------:R-:W-:Y:S01]  /*6c30*/  IMAD.MOV.U32 R48, RZ, RZ, R50 ;  /* 0x000000ffff307224 */ /* 0x000fe200078e0032 */
[----:B------:R2:W-:Y:S01]  /*6c40*/  STS.128 [R3+0x80], R4 ;  /* 0x0000800403007388 */ /* 0x0005e20000000c00 */
[----:B----4-:R-:W-:Y:S01]  /*6c50*/  MOV R50, R44 ;  /* 0x0000002c00327202 */ /* 0x010fe20000000f00 */
[----:B------:R-:W-:Y:S01]  /*6c60*/  IMAD.MOV.U32 R51, RZ, RZ, R45 ;  /* 0x000000ffff337224 */ /* 0x000fe200078e002d */
[----:B------:R-:W-:Y:S01]  /*6c70*/  MOV R45, R47 ;  /* 0x0000002f002d7202 */ /* 0x000fe20000000f00 */
[----:B------:R0:W-:Y:S01]  /*6c80*/  STS.64 [R3+0x70], R22 ;  /* 0x0000701603007388 */ /* 0x0001e20000000a00 */
[----:B------:R-:W-:Y:S01]  /*6c90*/  IMAD.MOV.U32 R44, RZ, RZ, R46 ;  /* 0x000000ffff2c7224 */ /* 0x000fe200078e002e */
[----:B-----5:R-:W-:Y:S01]  /*6ca0*/  MOV R47, R33 ;  /* 0x00000021002f7202 */ /* 0x020fe20000000f00 */
[----:B------:R-:W-:Y:S01]  /*6cb0*/  IMAD.MOV.U32 R46, RZ, RZ, R32 ;  /* 0x000000ffff2e7224 */ /* 0x000fe200078e0020 */
[----:B------:R3:W-:Y:S01]  /*6cc0*/  STS.64 [R3+0x78], R52 ;  /* 0x0000783403007388 */ /* 0x0007e20000000a00 */
[----:B------:R-:W-:Y:S01]  /*6cd0*/  IMAD.MOV.U32 R55, RZ, RZ, R21 ;  /* 0x000000ffff377224 */ /* 0x000fe200078e0015 */
[----:B------:R-:W-:Y:S01]  /*6ce0*/  MOV R21, R31 ;  /* 0x0000001f00157202 */ /* 0x000fe20000000f00 */
[----:B------:R-:W-:Y:S01]  /*6cf0*/  IMAD.MOV.U32 R68, RZ, RZ, R70 ;  /* 0x000000ffff447224 */ /* 0x000fe200078e0046 */
[----:B------:R-:W-:Y:S01]  /*6d00*/  STS.128 [R3+0x10], R60 ;  /* 0x0000103c03007388 */ /* 0x000fe20000000c00 */
[----:B------:R-:W-:Y:S01]  /*6d10*/  IMAD.MOV.U32 R32, RZ, RZ, R34 ;  /* 0x000000ffff207224 */ /* 0x000fe200078e0022 */
[----:B------:R-:W-:Y:S01]  /*6d20*/  MOV R70, R56 ;  /* 0x0000003800467202 */ /* 0x000fe20000000f00 */
[----:B------:R-:W-:Y:S01]  /*6d30*/  IMAD.MOV.U32 R33, RZ, RZ, R35 ;  /* 0x000000ffff217224 */ /* 0x000fe200078e0023 */
[----:B------:R-:W-:Y:S01]  /*6d40*/  STS.128 [R3+0x20], R48 ;  /* 0x0000203003007388 */ /* 0x000fe20000000c00 */
[----:B--2---:R-:W-:Y:S01]  /*6d50*/  IMAD.MOV.U32 R6, RZ, RZ, R40 ;  /* 0x000000ffff067224 */ /* 0x004fe200078e0028 */
        /* <DEDUP_REMOVED lines=9> */
[----:B------:R-:W-:Y:S01]  /*6df0*/  STS.128 [R3+0xb0], R40 ;  /* 0x0000b02803007388 */ /* 0x000fe20000000c00 */
[----:B------:R-:W-:Y:S02]  /*6e00*/  IMAD.MOV.U32 R34, RZ, RZ, R36 ;  /* 0x000000ffff227224 */ /* 0x000fe400078e0024 */
[----:B------:R-:W-:Y:S01]  /*6e10*/  IMAD.MOV.U32 R28, RZ, RZ, R38 ;  /* 0x000000ffff1c7224 */ /* 0x000fe200078e0026 */
[----:B0-----:R-:W-:Y:S01]  /*6e20*/  MOV R22, R8 ;  /* 0x0000000800167202 */ /* 0x001fe20000000f00 */
[----:B------:R-:W-:Y:S01]  /*6e30*/  IMAD.MOV.U32 R23, RZ, RZ, R9 ;  /* 0x000000ffff177224 */ /* 0x000fe200078e0009 */
[----:B------:R-:W-:Y:S01]  /*6e40*/  MOV R9, R11 ;  /* 0x0000000b00097202 */ /* 0x000fe20000000f00 */
[----:B------:R-:W-:Y:S01]  /*6e50*/  IMAD.MOV.U32 R8, RZ, RZ, R10 ;  /* 0x000000ffff087224 */ /* 0x000fe200078e000a */
[----:B------:R-:W-:Y:S01]  /*6e60*/  MOV R10, R16 ;  /* 0x00000010000a7202 */ /* 0x000fe20000000f00 */
[----:B------:R-:W-:Y:S01]  /*6e70*/  IMAD.MOV.U32 R29, RZ, RZ, R39 ;  /* 0x000000ffff1d7224 */ /* 0x000fe200078e0027 */
[----:B-1----:R-:W-:Y:S01]  /*6e80*/  MOV R31, R13 ;  /* 0x0000000d001f7202 */ /* 0x002fe20000000f00 */
[----:B------:R-:W-:Y:S01]  /*6e90*/  IMAD.MOV.U32 R24, RZ, RZ, R18 ;  /* 0x000000ffff187224 */ /* 0x000fe200078e0012 */
[----:B------:R-:W-:Y:S01]  /*6ea0*/  STS.128 [R3+0x90], R68 ;  /* 0x0000904403007388 */ /* 0x000fe20000000c00 */
[----:B------:R-:W-:-:S02]  /*6eb0*/  IMAD.MOV.U32 R25, RZ, RZ, R19 ;  /* 0x000000ffff197224 */ /* 0x000fc400078e0013 */
[----:B------:R-:W-:Y:S01]  /*6ec0*/  IMAD.MOV.U32 R11, RZ, RZ, R17 ;  /* 0x000000ffff0b7224 */ /* 0x000fe200078e0011 */
[----:B------:R-:W-:Y:S01]  /*6ed0*/  STS.128 [R3+0x40], R32 ;  /* 0x0000402003007388 */ /* 0x000fe20000000c00 */
[----:B------:R-:W-:Y:S02]  /*6ee0*/  IMAD.MOV.U32 R30, RZ, RZ, R12 ;  /* 0x000000ffff1e7224 */ /* 0x000fe400078e000c */
[----:B---3--:R-:W-:Y:S01]  /*6ef0*/  IMAD.MOV.U32 R52, RZ, RZ, R14 ;  /* 0x000000ffff347224 */ /* 0x008fe200078e000e */
[----:B------:R-:W-:Y:S01]  /*6f00*/  STS.128 [R3+0xc0], R20 ;  /* 0x0000c01403007388 */ /* 0x000fe20000000c00 */
[----:B------:R-:W-:Y:S02]  /*6f10*/  IMAD.MOV.U32 R53, RZ, RZ, R15 ;  /* 0x000000ffff357224 */ /* 0x000fe400078e000f */
[----:B------:R-:W-:Y:S01]  /*6f20*/  IMAD.MOV.U32 R4, RZ, RZ, R58 ;  /* 0x000000ffff047224 */ /* 0x000fe200078e003a */
[----:B------:R-:W-:Y:S01]  /*6f30*/  STS.128 [R3+0xe0], R24 ;  /* 0x0000e01803007388 */ /* 0x000fe20000000c00 */
[----:B------:R-:W-:-:S03]  /*6f40*/  IMAD.MOV.U32 R5, RZ, RZ, R59 ;  /* 0x000000ffff057224 */ /* 0x000fc600078e003b */
[----:B------:R-:W-:Y:S04]  /*6f50*/  STS.128 [R3+0xd0], R8 ;  /* 0x0000d00803007388 */ /* 0x000fe80000000c00 */
[----:B------:R-:W-:Y:S04]  /*6f60*/  STS.128 [R3+0x50], R28 ;  /* 0x0000501c03007388 */ /* 0x000fe80000000c00 */
[----:B------:R-:W-:Y:S04]  /*6f70*/  STS.128 [R3+0x60], R52 ;  /* 0x0000603403007388 */ /* 0x000fe80000000c00 */
[----:B------:R0:W-:Y:S02]  /*6f80*/  STS.128 [R3+0xa0], R4 ;  /* 0x0000a00403007388 */ /* 0x0001e40000000c00 */
[----:B0-----:R-:W-:-:S07]  /*6f90*/  MOV R4, 0x1 ;  /* 0x0000000100047802 */ /* 0x001fce0000000f00 */
.L_x_93:
[----:B------:R-:W-:Y:S05]  /*6fa0*/  BSYNC.RECONVERGENT B2 ;  /* 0x0000000000027941 */ /* 0x000fea0003800200 */
.L_x_92:
[----:B------:R-:W-:-:S13]  /*6fb0*/  LOP3.LUT P0, RZ, R4, 0xff, RZ, 0xc0, !PT ;  /* 0x000000ff04ff7812 */ /* 0x000fda000780c0ff */
.L_x_84:
[----:B------:R-:W-:Y:S05]  /*6fc0*/  BSYNC.RECONVERGENT B1 ;  /* 0x0000000000017941 */ /* 0x000fea0003800200 */
.L_x_83:
[C---:B------:R-:W-:Y:S01]  /*6fd0*/  ISETP.LT.U32.AND P1, PT, R2.reuse, 0x63, PT ;  /* 0x000000630200780c */ /* 0x040fe20003f21070 */
[----:B------:R-:W-:Y:S02]  /*6fe0*/  VIADD R2, R2, 0x1 ;  /* 0x0000000102027836 */ /* 0x000fe40000000000 */
[----:B------:R-:W-:-:S10]  /*6ff0*/  VIADD R0, R0, 0xffffffff ;  /* 0xffffffff00007836 */ /* 0x000fd40000000000 */
[----:B------:R-:W-:Y:S05]  /*7000*/  @P0 BRA P1, `(.L_x_94) ;  /* 0xffffffec00200947 */ /* 0x000fea000083ffff */
[----:B------:R-:W-:Y:S05]  /*7010*/  BSYNC.RECONVERGENT B0 ;  /* 0x0000000000007941 */ /* 0x000fea0003800200 */
.L_x_82:
[----:B------:R-:W0:Y:S01]  /*7020*/  S2UR UR5, SR_CgaCtaId ;  /* 0x00000000000579c3 */ /* 0x000e220000008800 */
[----:B------:R-:W-:Y:S01]  /*7030*/  UMOV UR4, 0x400 ;  /* 0x0000040000047882 */ /* 0x000fe20000000000 */
[----:B------:R-:W-:Y:S01]  /*7040*/  MOV R2, 0x0 ;  /* 0x0000000000027802 */ /* 0x000fe20000000f00 */
[----:B------:R-:W-:Y:S01]  /*7050*/  IMAD.MOV.U32 R6, RZ, RZ, R67 ;  /* 0x000000ffff067224 */ /* 0x000fe200078e0043 */
[----:B------:R-:W-:-:S04]  /*7060*/  MOV R7, R66 ;  /* 0x0000004200077202 */ /* 0x000fc80000000f00 */
[----:B------:R1:W2:Y:S01]  /*7070*/  LDC.64 R10, c[0x4][R2] ;  /* 0x01000000020a7b82 */ /* 0x0002a20000000a00 */
[----:B0-----:R-:W-:-:S09]  /*7080*/  ULEA UR4, UR5, UR4, 0x18 ;  /* 0x0000000405047291 */ /* 0x001fd2000f8ec0ff */
[----:B------:R-:W0:Y:S04]  /*7090*/  LDS.64 R8, [UR4+0x70] ;  /* 0x00007004ff087984 */ /* 0x000e280008000a00 */
[----:B------:R-:W3:Y:S04]  /*70a0*/  LDS.128 R16, [UR4] ;  /* 0x00000004ff107984 */ /* 0x000ee80008000c00 */
[----:B------:R-:W4:Y:S04]  /*70b0*/  LDS.128 R24, [UR4+0x10] ;  /* 0x00001004ff187984 */ /* 0x000f280008000c00 */
[----:B------:R-:W1:Y:S04]  /*70c0*/  LDS.128 R28, [UR4+0x20] ;  /* 0x00002004ff1c7984 */ /* 0x000e680008000c00 */
[----:B------:R-:W1:Y:S04]  /*70d0*/  LDS.128 R32, [UR4+0x30] ;  /* 0x00003004ff207984 */ /* 0x000e680008000c00 */
[----:B------:R-:W1:Y:S04]  /*70e0*/  LDS.128 R36, [UR4+0x40] ;  /* 0x00004004ff247984 */ /* 0x000e680008000c00 */
[----:B------:R-:W1:Y:S04]  /*70f0*/  LDS.128 R40, [UR4+0x50] ;  /* 0x00005004ff287984 */ /* 0x000e680008000c00 */
[----:B------:R-:W1:Y:S01]  /*7100*/  LDS.128 R44, [UR4+0x60] ;  /* 0x00006004ff2c7984 */ /* 0x000e620008000c00 */
[----:B------:R-:W5:Y:S03]  /*7110*/  LDCU.64 UR4, c[0x4][0x48] ;  /* 0x01000900ff0477ac */ /* 0x000f660008000a00 */
[----:B0-----:R0:W-:Y:S01]  /*7120*/  STL.64 [R1], R8 ;  /* 0x0000000801007387 */ /* 0x0011e20000100a00 */
[----:B-----5:R-:W-:Y:S01]  /*7130*/  MOV R4, UR4 ;  /* 0x0000000400047c02 */ /* 0x020fe20008000f00 */
[----:B--234-:R-:W-:-:S07]  /*7140*/  IMAD.U32 R5, RZ, RZ, UR5 ;  /* 0x00000005ff057e24 */ /* 0x01cfce000f8e00ff */
[----:B------:R-:W-:-:S07]  /*7150*/  LEPC R20, `(.L_x_95) ;  /* 0x000000001014794e */ /* 0x000fce0000000000 */
[----:B01----:R-:W-:Y:S05]  /*7160*/  CALL.ABS.NOINC R10 ;  /* 0x000000000a007343 */ /* 0x003fea0003c00000 */
.L_x_95:
        /* <DEDUP_REMOVED lines=9> */
.L_x_96:
        /* <DEDUP_REMOVED lines=9> */
.L_x_97:
        /* <DEDUP_REMOVED lines=9> */
.L_x_98:
        /* <DEDUP_REMOVED lines=9> */
.L_x_99:
        /* <DEDUP_REMOVED lines=9> */
.L_x_100:
        /* <DEDUP_REMOVED lines=9> */
.L_x_101:
        /* <DEDUP_REMOVED lines=9> */
.L_x_102:
        /* <DEDUP_REMOVED lines=9> */
.L_x_103:
        /* <DEDUP_REMOVED lines=9> */
.L_x_104:
        /* <DEDUP_REMOVED lines=9> */
.L_x_105:
        /* <DEDUP_REMOVED lines=9> */
.L_x_106:
        /* <DEDUP_REMOVED lines=9> */
.L_x_107:
        /* <DEDUP_REMOVED lines=9> */
.L_x_108:
        /* <DEDUP_REMOVED lines=9> */
.L_x_109:
[----:B------:R-:W0:Y:S01]  /*7950*/  LDC.64 R2, c[0x4][R2] ;  /* 0x0100000002027b82 */ /* 0x000e220000000a00 */
[----:B------:R-:W1:Y:S01]  /*7960*/  LDCU.64 UR4, c[0x4][0x58] ;  /* 0x01000b00ff0477ac */ /* 0x000e620008000a00 */
[----:B------:R-:W-:Y:S02]  /*7970*/  CS2R R6, SRZ ;  /* 0x0000000000067805 */ /* 0x000fe4000001ff00 */
[----:B-1----:R-:W-:Y:S01]  /*7980*/  MOV R4, UR4 ;  /* 0x0000000400047c02 */ /* 0x002fe20008000f00 */
[----:B------:R-:W-:-:S07]  /*7990*/  IMAD.U32 R5, RZ, RZ, UR5 ;  /* 0x00000005ff057e24 */ /* 0x000fce000f8e00ff */
[----:B------:R-:W-:-:S07]  /*79a0*/  LEPC R20, `(.L_x_46) ;  /* 0x000000001014794e */ /* 0x000fce0000000000 */
[----:B0-----:R-:W-:Y:S05]  /*79b0*/  CALL.ABS.NOINC R2 ;  /* 0x0000000002007343 */ /* 0x001fea0003c00000 */
.L_x_46:
[----:B------:R-:W-:Y:S05]  /*79c0*/  WARPSYNC.ALL ;  /* 0x0000000000007948 */ /* 0x000fea0003800000 */
[----:B------:R-:W-:Y:S06]  /*79d0*/  BAR.SYNC.DEFER_BLOCKING 0x0 ;  /* 0x0000000000007b1d */ /* 0x000fec0000010000 */
[----:B------:R-:W-:Y:S05]  /*79e0*/  EXIT ;  /* 0x000000000000794d */ /* 0x000fea0003800000 */
        .weak           $__internal_0_$__cuda_sm20_div_rn_f64_full
        .type           $__internal_0_$__cuda_sm20_div_rn_f64_full,@function
        .size           $__internal_0_$__cuda_sm20_div_rn_f64_full,(.L_x_125 - $__internal_0_$__cuda_sm20_div_rn_f64_full)
$__internal_0_$__cuda_sm20_div_rn_f64_full:
[C---:B------:R-:W-:Y:S01]  /*79f0*/  FSETP.GEU.AND P0, PT, |R3|.reuse, 1.469367938527859385e-39, PT ;  /* 0x001000000300780b */ /* 0x040fe20003f0e200 */
[--C-:B------:R-:W-:Y:S01]  /*7a00*/  IMAD.MOV.U32 R42, RZ, RZ, R4.reuse ;  /* 0x000000ffff2a7224 */ /* 0x100fe200078e0004 */
[----:B------:R-:W-:Y:S01]  /*7a10*/  LOP3.LUT R40, R3, 0x800fffff, RZ, 0xc0, !PT ;  /* 0x800fffff03287812 */ /* 0x000fe200078ec0ff */
[----:B------:R-:W-:Y:S01]  /*7a20*/  IMAD.MOV.U32 R46, RZ, RZ, 0x1 ;  /* 0x00000001ff2e7424 */ /* 0x000fe200078e00ff */
[----:B------:R-:W-:Y:S01]  /*7a30*/  MOV R43, R3 ;  /* 0x00000003002b7202 */ /* 0x000fe20000000f00 */
[----:B------:R-:W-:Y:S01]  /*7a40*/  BSSY.RECONVERGENT B2, `(.L_x_110) ;  /* 0x0000054000027945 */ /* 0x000fe20003800200 */
[----:B------:R-:W-:Y:S01]  /*7a50*/  LOP3.LUT R41, R40, 0x3ff00000, RZ, 0xfc, !PT ;  /* 0x3ff0000028297812 */ /* 0x000fe200078efcff */
[----:B------:R-:W-:Y:S01]  /*7a60*/  IMAD.MOV.U32 R40, RZ, RZ, R4 ;  /* 0x000000ffff287224 */ /* 0x000fe200078e0004 */
[C---:B------:R-:W-:Y:S02]  /*7a70*/  FSETP.GEU.AND P2, PT, |R45|.reuse, 1.469367938527859385e-39, PT ;  /* 0x001000002d00780b */ /* 0x040fe40003f4e200 */
[----:B------:R-:W-:-:S02]  /*7a80*/  LOP3.LUT R10, R45, 0x7ff00000, RZ, 0xc0, !PT ;  /* 0x7ff000002d0a7812 */ /* 0x000fc400078ec0ff */
[----:B------:R-:W-:Y:S01]  /*7a90*/  LOP3.LUT R54, R3, 0x7ff00000, RZ, 0xc0, !PT ;  /* 0x7ff0000003367812 */ /* 0x000fe200078ec0ff */
[----:B------:R-:W-:-:S03]  /*7aa0*/  @!P0 DMUL R40, R42, 8.98846567431157953865e+307 ;  /* 0x7fe000002a288828 */ /* 0x000fc60000000000 */
[----:B------:R-:W-:-:S03]  /*7ab0*/  ISETP.GE.U32.AND P1, PT, R10, R54, PT ;  /* 0x000000360a00720c */ /* 0x000fc60003f26070 */
[----:B------:R-:W0:Y:S02]  /*7ac0*/  MUFU.RCP64H R47, R41 ;  /* 0x00000029002f7308 */ /* 0x000e240000001800 */
[----:B------:R-:W-:Y:S02]  /*7ad0*/  @!P2 LOP3.LUT R11, R43, 0x7ff00000, RZ, 0xc0, !PT ;  /* 0x7ff000002b0ba812 */ /* 0x000fe400078ec0ff */
[----:B------:R-:W-:Y:S02]  /*7ae0*/  @!P0 LOP3.LUT R54, R41, 0x7ff00000, RZ, 0xc0, !PT ;  /* 0x7ff0000029368812 */ /* 0x000fe400078ec0ff */
[----:B------:R-:W-:Y:S02]  /*7af0*/  @!P2 ISETP.GE.U32.AND P3, PT, R10, R11, PT ;  /* 0x0000000b0a00a20c */ /* 0x000fe40003f66070 */
[----:B------:R-:W-:-:S04]  /*7b00*/  MOV R11, 0x1ca00000 ;  /* 0x1ca00000000b7802 */ /* 0x000fc80000000f00 */
[----:B------:R-:W-:-:S04]  /*7b10*/  @!P2 SEL R51, R11, 0x63400000, !P3 ;  /* 0x634000000b33a807 */ /* 0x000fc80005800000 */
[----:B------:R-:W-:Y:S01]  /*7b20*/  @!P2 LOP3.LUT R52, R51, 0x80000000, R45, 0xf8, !PT ;  /* 0x800000003334a812 */ /* 0x000fe200078ef82d */
[----:B0-----:R-:W-:-:S03]  /*7b30*/  DFMA R48, R46, -R40, 1 ;  /* 0x3ff000002e30742b */ /* 0x001fc60000000828 */
[----:B------:R-:W-:Y:S01]  /*7b40*/  @!P2 LOP3.LUT R53, R52, 0x100000, RZ, 0xfc, !PT ;  /* 0x001000003435a812 */ /* 0x000fe200078efcff */
[----:B------:R-:W-:-:S04]  /*7b50*/  @!P2 IMAD.MOV.U32 R52, RZ, RZ, RZ ;  /* 0x000000ffff34a224 */ /* 0x000fc800078e00ff */
[----:B------:R-:W-:-:S08]  /*7b60*/  DFMA R48, R48, R48, R48 ;  /* 0x000000303030722b */ /* 0x000fd00000000030 */
[----:B------:R-:W-:Y:S01]  /*7b70*/  DFMA R48, R46, R48, R46 ;  /* 0x000000302e30722b */ /* 0x000fe2000000002e */
[----:B------:R-:W-:Y:S01]  /*7b80*/  SEL R47, R11, 0x63400000, !P1 ;  /* 0x634000000b2f7807 */ /* 0x000fe20004800000 */
[----:B------:R-:W-:-:S03]  /*7b90*/  IMAD.MOV.U32 R46, RZ, RZ, R44 ;  /* 0x000000ffff2e7224 */ /* 0x000fc600078e002c */
[----:B------:R-:W-:-:S03]  /*7ba0*/  LOP3.LUT R47, R47, 0x800fffff, R45, 0xf8, !PT ;  /* 0x800fffff2f2f7812 */ /* 0x000fc600078ef82d */
[----:B------:R-:W-:-:S03]  /*7bb0*/  DFMA R50, R48, -R40, 1 ;  /* 0x3ff000003032742b */ /* 0x000fc60000000828 */
[----:B------:R-:W-:-:S05]  /*7bc0*/  @!P2 DFMA R46, R46, 2, -R52 ;  /* 0x400000002e2ea82b */ /* 0x000fca0000000834 */
[----:B------:R-:W-:-:S08]  /*7bd0*/  DFMA R50, R48, R50, R48 ;  /* 0x000000323032722b */ /* 0x000fd00000000030 */
[----:B------:R-:W-:-:S08]  /*7be0*/  DMUL R48, R50, R46 ;  /* 0x0000002e32307228 */ /* 0x000fd00000000000 */
[----:B------:R-:W-:-:S08]  /*7bf0*/  DFMA R52, R48, -R40, R46 ;  /* 0x800000283034722b */ /* 0x000fd0000000002e */
[----:B------:R-:W-:Y:S01]  /*7c00*/  DFMA R52, R50, R52, R48 ;  /* 0x000000343234722b */ /* 0x000fe20000000030 */
[----:B------:R-:W-:Y:S02]  /*7c10*/  MOV R48, R10 ;  /* 0x0000000a00307202 */ /* 0x000fe40000000f00 */
[----:B------:R-:W-:-:S05]  /*7c20*/  @!P2 LOP3.LUT R48, R47, 0x7ff00000, RZ, 0xc0, !PT ;  /* 0x7ff000002f30a812 */ /* 0x000fca00078ec0ff */
[----:B------:R-:W-:-:S05]  /*7c30*/  VIADD R49, R48, 0xffffffff ;  /* 0xffffffff30317836 */ /* 0x000fca0000000000 */
[----:B------:R-:W-:Y:S01]  /*7c40*/  ISETP.GT.U32.AND P0, PT, R49, 0x7feffffe, PT ;  /* 0x7feffffe3100780c */ /* 0x000fe20003f04070 */
[----:B------:R-:W-:-:S05]  /*7c50*/  VIADD R49, R54, 0xffffffff ;  /* 0xffffffff36317836 */ /* 0x000fca0000000000 */
[----:B------:R-:W-:-:S13]  /*7c60*/  ISETP.GT.U32.OR P0, PT, R49, 0x7feffffe, P0 ;  /* 0x7feffffe3100780c */ /* 0x000fda0000704470 */
[----:B------:R-:W-:Y:S05]  /*7c70*/  @P0 BRA `(.L_x_111) ;  /* 0x00000000006c0947 */ /* 0x000fea0003800000 */
[----:B------:R-:W-:-:S04]  /*7c80*/  LOP3.LUT R45, R43, 0x7ff00000, RZ, 0xc0, !PT ;  /* 0x7ff000002b2d7812 */ /* 0x000fc800078ec0ff */
[CC--:B------:R-:W-:Y:S02]  /*7c90*/  VIADDMNMX R44, R10.reuse, -R45.reuse, 0xb9600000, !PT ;  /* 0xb96000000a2c7446 */ /* 0x0c0fe4000780092d */
[----:B------:R-:W-:Y:S02]  /*7ca0*/  ISETP.GE.U32.AND P0, PT, R10, R45, PT ;  /* 0x0000002d0a00720c */ /* 0x000fe40003f06070 */
[----:B------:R-:W-:Y:S02]  /*7cb0*/  VIMNMX R44, PT, PT, R44, 0x46a00000, PT ;  /* 0x46a000002c2c7848 */ /* 0x000fe40003fe0100 */
[----:B------:R-:W-:-:S04]  /*7cc0*/  SEL R11, R11, 0x63400000, !P0 ;  /* 0x634000000b0b7807 */ /* 0x000fc80004000000 */
[----:B------:R-:W-:Y:S01]  /*7cd0*/  IADD3 R48, PT, PT, -R11, R44, RZ ;  /* 0x0000002c0b307210 */ /* 0x000fe20007ffe1ff */
[----:B------:R-:W-:-:S04]  /*7ce0*/  IMAD.MOV.U32 R44, RZ, RZ, RZ ;  /* 0x000000ffff2c7224 */ /* 0x000fc800078e00ff */
[----:B------:R-:W-:-:S06]  /*7cf0*/  VIADD R45, R48, 0x7fe00000 ;  /* 0x7fe00000302d7836 */ /* 0x000fcc0000000000 */
[----:B------:R-:W-:-:S10]  /*7d00*/  DMUL R10, R52, R44 ;  /* 0x0000002c340a7228 */ /* 0x000fd40000000000 */
[----:B------:R-:W-:-:S13]  /*7d10*/  FSETP.GTU.AND P0, PT, |R11|, 1.469367938527859385e-39, PT ;  /* 0x001000000b00780b */ /* 0x000fda0003f0c200 */
[----:B------:R-:W-:Y:S05]  /*7d20*/  @P0 BRA `(.L_x_112) ;  /* 0x0000000000940947 */ /* 0x000fea0003800000 */
[----:B------:R-:W-:Y:S01]  /*7d30*/  DFMA R46, R52, -R40, R46 ;  /* 0x80000028342e722b */ /* 0x000fe2000000002e */
[----:B------:R-:W-:-:S09]  /*7d40*/  MOV R44, RZ ;  /* 0x000000ff002c7202 */ /* 0x000fd20000000f00 */
[C---:B------:R-:W-:Y:S02]  /*7d50*/  FSETP.NEU.AND P0, PT, R47.reuse, RZ, PT ;  /* 0x000000ff2f00720b */ /* 0x040fe40003f0d000 */
[----:B------:R-:W-:-:S04]  /*7d60*/  LOP3.LUT R43, R47, 0x80000000, R43, 0x48, !PT ;  /* 0x800000002f2b7812 */ /* 0x000fc800078e482b */
[----:B------:R-:W-:-:S07]  /*7d70*/  LOP3.LUT R45, R43, R45, RZ, 0xfc, !PT ;  /* 0x0000002d2b2d7212 */ /* 0x000fce00078efcff */
[----:B------:R-:W-:Y:S05]  /*7d80*/  @!P0 BRA `(.L_x_112) ;  /* 0x00000000007c8947 */ /* 0x000fea0003800000 */
[----:B------:R-:W-:Y:S01]  /*7d90*/  IMAD.MOV R41, RZ, RZ, -R48 ;  /* 0x000000ffff297224 */ /* 0x000fe200078e0a30 */
[----:B------:R-:W-:Y:S01]  /*7da0*/  DMUL.RP R44, R52, R44 ;  /* 0x0000002c342c7228 */ /* 0x000fe20000008000 */
[----:B------:R-:W-:-:S06]  /*7db0*/  IMAD.MOV.U32 R40, RZ, RZ, RZ ;  /* 0x000000ffff287224 */ /* 0x000fcc00078e00ff */
[----:B------:R-:W-:-:S03]  /*7dc0*/  DFMA R40, R10, -R40, R52 ;  /* 0x800000280a28722b */ /* 0x000fc60000000034 */
[----:B------:R-:W-:-:S03]  /*7dd0*/  LOP3.LUT R43, R45, R43, RZ, 0x3c, !PT ;  /* 0x0000002b2d2b7212 */ /* 0x000fc600078e3cff */
[----:B------:R-:W-:-:S04]  /*7de0*/  IADD3 R40, PT, PT, -R48, -0x43300000, RZ ;  /* 0xbcd0000030287810 */ /* 0x000fc80007ffe1ff */
[----:B------:R-:W-:-:S04]  /*7df0*/  FSETP.NEU.AND P0, PT, |R41|, R40, PT ;  /* 0x000000282900720b */ /* 0x000fc80003f0d200 */
[----:B------:R-:W-:Y:S02]  /*7e00*/  FSEL R10, R44, R10, !P0 ;  /* 0x0000000a2c0a7208 */ /* 0x000fe40004000000 */
[----:B------:R-:W-:Y:S01]  /*7e10*/  FSEL R11, R43, R11, !P0 ;  /* 0x0000000b2b0b7208 */ /* 0x000fe20004000000 */
[----:B------:R-:W-:Y:S06]  /*7e20*/  BRA `(.L_x_112) ;  /* 0x0000000000547947 */ /* 0x000fec0003800000 */
.L_x_111:
[----:B------:R-:W-:-:S14]  /*7e30*/  DSETP.NAN.AND P0, PT, R44, R44, PT ;  /* 0x0000002c2c00722a */ /* 0x000fdc0003f08000 */
[----:B------:R-:W-:Y:S05]  /*7e40*/  @P0 BRA `(.L_x_113) ;  /* 0x0000000000440947 */ /* 0x000fea0003800000 */
[----:B------:R-:W-:-:S14]  /*7e50*/  DSETP.NAN.AND P0, PT, R42, R42, PT ;  /* 0x0000002a2a00722a */ /* 0x000fdc0003f08000 */
[----:B------:R-:W-:Y:S05]  /*7e60*/  @P0 BRA `(.L_x_114) ;  /* 0x0000000000300947 */ /* 0x000fea0003800000 */
[----:B------:R-:W-:Y:S01]  /*7e70*/  ISETP.NE.AND P0, PT, R48, R54, PT ;  /* 0x000000363000720c */ /* 0x000fe20003f05270 */
[----:B------:R-:W-:Y:S01]  /*7e80*/  IMAD.MOV.U32 R11, RZ, RZ, -0x80000 ;  /* 0xfff80000ff0b7424 */ /* 0x000fe200078e00ff */
[----:B------:R-:W-:-:S11]  /*7e90*/  MOV R10, 0x0 ;  /* 0x00000000000a7802 */ /* 0x000fd60000000f00 */
[----:B------:R-:W-:Y:S05]  /*7ea0*/  @!P0 BRA `(.L_x_112) ;  /* 0x0000000000348947 */ /* 0x000fea0003800000 */
[----:B------:R-:W-:Y:S02]  /*7eb0*/  ISETP.NE.AND P0, PT, R48, 0x7ff00000, PT ;  /* 0x7ff000003000780c */ /* 0x000fe40003f05270 */
[----:B------:R-:W-:Y:S02]  /*7ec0*/  LOP3.LUT R11, R45, 0x80000000, R43, 0x48, !PT ;  /* 0x800000002d0b7812 */ /* 0x000fe400078e482b */
[----:B------:R-:W-:-:S13]  /*7ed0*/  ISETP.EQ.OR P0, PT, R54, RZ, !P0 ;  /* 0x000000ff3600720c */ /* 0x000fda0004702670 */
[----:B------:R-:W-:Y:S01]  /*7ee0*/  @P0 LOP3.LUT R40, R11, 0x7ff00000, RZ, 0xfc, !PT ;  /* 0x7ff000000b280812 */ /* 0x000fe200078efcff */
[----:B------:R-:W-:Y:S01]  /*7ef0*/  @!P0 IMAD.MOV.U32 R10, RZ, RZ, RZ ;  /* 0x000000ffff0a8224 */ /* 0x000fe200078e00ff */
[----:B------:R-:W-:-:S03]  /*7f00*/  @P0 MOV R10, RZ ;  /* 0x000000ff000a0202 */ /* 0x000fc60000000f00 */
[----:B------:R-:W-:Y:S01]  /*7f10*/  @P0 IMAD.MOV.U32 R11, RZ, RZ, R40 ;  /* 0x000000ffff0b0224 */ /* 0x000fe200078e0028 */
[----:B------:R-:W-:Y:S06]  /*7f20*/  BRA `(.L_x_112) ;  /* 0x0000000000147947 */ /* 0x000fec0003800000 */
.L_x_114:
[----:B------:R-:W-:Y:S01]  /*7f30*/  LOP3.LUT R11, R43, 0x80000, RZ, 0xfc, !PT ;  /* 0x000800002b0b7812 */ /* 0x000fe200078efcff */
[----:B------:R-:W-:Y:S01]  /*7f40*/  IMAD.MOV.U32 R10, RZ, RZ, R42 ;  /* 0x000000ffff0a7224 */ /* 0x000fe200078e002a */
[----:B------:R-:W-:Y:S06]  /*7f50*/  BRA `(.L_x_112) ;  /* 0x0000000000087947 */ /* 0x000fec0003800000 */
.L_x_113:
[----:B------:R-:W-:Y:S02]  /*7f60*/  LOP3.LUT R11, R45, 0x80000, RZ, 0xfc, !PT ;  /* 0x000800002d0b7812 */ /* 0x000fe400078efcff */
[----:B------:R-:W-:-:S07]  /*7f70*/  MOV R10, R44 ;  /* 0x0000002c000a7202 */ /* 0x000fce0000000f00 */
.L_x_112:
[----:B------:R-:W-:Y:S05]  /*7f80*/  BSYNC.RECONVERGENT B2 ;  /* 0x0000000000027941 */ /* 0x000fea0003800200 */
.L_x_110:
[----:B------:R-:W-:Y:S01]  /*7f90*/  IMAD.MOV.U32 R40, RZ, RZ, R10 ;  /* 0x000000ffff287224 */ /* 0x000fe200078e000a */
[----:B------:R-:W-:Y:S01]  /*7fa0*/  MOV R10, R5 ;  /* 0x00000005000a7202 */ /* 0x000fe20000000f00 */
[----:B------:R-:W-:Y:S02]  /*7fb0*/  IMAD.MOV.U32 R41, RZ, RZ, R11 ;  /* 0x000000ffff297224 */ /* 0x000fe400078e000b */
[----:B------:R-:W-:-:S04]  /*7fc0*/  IMAD.MOV.U32 R11, RZ, RZ, 0x0 ;  /* 0x00000000ff0b7424 */ /* 0x000fc800078e00ff */
[----:B------:R-:W-:Y:S05]  /*7fd0*/  RET.REL.NODEC R10 `(_Z16geneticAlgorithmbP10ChromosomeP17curandStateXORWOWS0_) ;  /* 0xffffff800a087950 */ /* 0x000fea0003c3ffff */
.L_x_115:
[----:B------:R-:W-:-:S00]  /*7fe0*/  BRA `(.L_x_115) ;  /* 0xfffffffc00fc7947 */ /* 0x000fc0000383ffff */
[----:B------:R-:W-:-:S00]  /*7ff0*/  NOP ;  /* 0x0000000000007918 */ /* 0x000fc00000000000 */
        /* <DEDUP_REMOVED lines=8> */
.L_x_125:


//--------------------- .text._Z17setupRandomStreamjP17curandStateXORWOW --------------------------
	.section	.text._Z17setupRandomStreamjP17curandStateXORWOW,"ax",@progbits
	.align	128
        .global         _Z17setupRandomStreamjP17curandStateXORWOW
        .type           _Z17setupRandomStreamjP17curandStateXORWOW,@function
        .size           _Z17setupRandomStreamjP17curandStateXORWOW,(.L_x_127 - _Z17setupRandomStreamjP17curandStateXORWOW)
        .other          _Z17setupRandomStreamjP17curandStateXORWOW,@"STO_CUDA_ENTRY STV_DEFAULT"
_Z17setupRandomStreamjP17curandStateXORWOW:
.text._Z17setupRandomStreamjP17curandStateXORWOW:
[----:B------:R-:W-:Y:S01]  /*0000*/  LDC R1, c[0x0][0x37c] ;  /* 0x0000df00ff017b82 */ /* 0x000fe20000000800 */
[----:B------:R-:W0:Y:S07]  /*0010*/  S2R R13, SR_CTAID.X ;  /* 0x00000000000d7919 */ /* 0x000e2e0000002500 */
[----:B------:R-:W1:Y:S01]  /*0020*/  LDC R0, c[0x0][0x380] ;  /* 0x0000e000ff007b82 */ /* 0x000e620000000800 */
[----:B------:R-:W0:Y:S01]  /*0030*/  LDCU UR6, c[0x0][0x360] ;  /* 0x00006c00ff0677ac */ /* 0x000e220008000800 */
[----:B------:R-:W-:Y:S01]  /*0040*/  IMAD.MOV.U32 R5, RZ, RZ, -0x75bd8fc ;  /* 0xf8a42704ff057424 */ /* 0x000fe200078e00ff */
[----:B------:R-:W0:Y:S01]  /*0050*/  S2R R2, SR_TID.X ;  /* 0x0000000000027919 */ /* 0x000e220000002100 */
[----:B------:R-:W-:Y:S01]  /*0060*/  IMAD.MOV.U32 R8, RZ, RZ, -0x23270784 ;  /* 0xdcd8f87cff087424 */ /* 0x000fe200078e00ff */
[----:B------:R-:W2:Y:S01]  /*0070*/  LDCU.64 UR4, c[0x0][0x358] ;  /* 0x00006b00ff0477ac */ /* 0x000ea20008000a00 */
[----:B------:R-:W-:Y:S02]  /*0080*/  BSSY.RECONVERGENT B0, `(.L_x_116) ;  /* 0x00000df000007945 */ /* 0x000fe40003800200 */
[----:B------:R-:W3:Y:S01]  /*0090*/  LDC.64 R6, c[0x0][0x388] ;  /* 0x0000e200ff067b82 */ /* 0x000ee20000000a00 */
[----:B-1----:R-:W-:-:S05]  /*00a0*/  LOP3.LUT R0, R0, 0xaad26b49, RZ, 0x3c, !PT ;  /* 0xaad26b4900007812 */ /* 0x002fca00078e3cff */
[----:B------:R-:W-:-:S04]  /*00b0*/  IMAD R0, R0, 0x4182bed5, RZ ;  /* 0x4182bed500007824 */ /* 0x000fc800078e02ff */
[C---:B------:R-:W-:Y:S01]  /*00c0*/  VIADD R3, R0.reuse, 0x75bcd15 ;  /* 0x075bcd1500037836 */ /* 0x040fe20000000000 */
[C---:B------:R-:W-:Y:S01]  /*00d0*/  LOP3.LUT R4, R0.reuse, 0x159a55e5, RZ, 0x3c, !PT ;  /* 0x159a55e500047812 */ /* 0x040fe200078e3cff */
[----:B0-----:R-:W-:Y:S02]  /*00e0*/  IMAD R13, R13, UR6, R2 ;  /* 0x000000060d0d7c24 */ /* 0x001fe4000f8e0202 */
[----:B------:R-:W-:Y:S02]  /*00f0*/  VIADD R2, R0, 0xd9f6dc18 ;  /* 0xd9f6dc1800027836 */ /* 0x000fe40000000000 */
[C---:B---3--:R-:W-:Y:S01]  /*0100*/  IMAD.WIDE R6, R13.reuse, 0x30, R6 ;  /* 0x000000300d067825 */ /* 0x048fe200078e0206 */
[----:B------:R-:W-:-:S03]  /*0110*/  ISETP.NE.AND P0, PT, R13, RZ, PT ;  /* 0x000000ff0d00720c */ /* 0x000fc60003f05270 */
[----:B------:R-:W-:Y:S01]  /*0120*/  VIADD R9, R0, 0x583f19 ;  /* 0x00583f1900097836 */ /* 0x000fe20000000000 */
[----:B--2---:R0:W-:Y:S04]  /*0130*/  STG.E.64 desc[UR4][R6.64], R2 ;  /* 0x0000000206007986 */ /* 0x0041e8000c101b04 */
[----:B------:R0:W-:Y:S04]  /*0140*/  STG.E.64 desc[UR4][R6.64+0x8], R4 ;  /* 0x0000080406007986 */ /* 0x0001e8000c101b04 */
[----:B------:R0:W-:Y:S01]  /*0150*/  STG.E.64 desc[UR4][R6.64+0x10], R8 ;  /* 0x0000100806007986 */ /* 0x0001e2000c101b04 */
[----:B------:R-:W-:Y:S05]  /*0160*/  @!P0 BRA `(.L_x_117) ;  /* 0x0000000c00408947 */ /* 0x000fea0003800000 */
[----:B------:R-:W-:Y:S01]  /*0170*/  SHF.R.S32.HI R0, RZ, 0x1f, R13 ;  /* 0x0000001fff007819 */ /* 0x000fe2000001140d */
[----:B------:R-:W-:-:S07]  /*0180*/  IMAD.MOV.U32 R12, RZ, RZ, RZ ;  /* 0x000000ffff0c7224 */ /* 0x000fce00078e00ff */
.L_x_123:
[----:B0-----:R-:W-:Y:S01]  /*0190*/  LOP3.LUT R2, R13, 0x3, RZ, 0xc0, !PT ;  /* 0x000000030d027812 */ /* 0x001fe200078ec0ff */
[----:B------:R-:W-:Y:S03]  /*01a0*/  BSSY.RECONVERGENT B1, `(.L_x_118) ;  /* 0x00000c6000017945 */ /* 0x000fe60003800200 */
[----:B------:R-:W-:-:S04]  /*01b0*/  ISETP.NE.U32.AND P0, PT, R2, RZ, PT ;  /* 0x000000ff0200720c */ /* 0x000fc80003f05070 */
[----:B------:R-:W-:-:S13]  /*01c0*/  ISETP.NE.AND.EX P0, PT, RZ, RZ, PT, P0 ;  /* 0x000000ffff00720c */ /* 0x000fda0003f05300 */
[----:B------:R-:W-:Y:S05]  /*01d0*/  @!P0 BRA `(.L_x_119) ;  /* 0x0000000c00088947 */ /* 0x000fea0003800000 */
[----:B------:R-:W0:Y:S01]  /*01e0*/  LDC.64 R8, c[0x4][0x8] ;  /* 0x01000200ff087b82 */ /* 0x000e220000000a00 */
[----:B------:R-:W-:Y:S02]  /*01f0*/  IMAD.MOV.U32 R14, RZ, RZ, RZ ;  /* 0x000000ffff0e7224 */ /* 0x000fe400078e00ff */
[----:B0-----:R-:W-:-:S07]  /*0200*/  IMAD.WIDE.U32 R8, R12, 0xc80, R8 ;  /* 0x00000c800c087825 */ /* 0x001fce00078e0008 */
.L_x_122:
[----:B0-----:R-:W-:Y:S01]  /*0210*/  IMAD.MOV.U32 R15, RZ, RZ, RZ ;  /* 0x000000ffff0f7224 */ /* 0x001fe200078e00ff */
[----:B------:R-:W-:Y:S01]  /*0220*/  CS2R R2, SRZ ;  /* 0x0000000000027805 */ /* 0x000fe2000001ff00 */
[----:B------:R-:W-:Y:S01]  /*0230*/  IMAD.MOV.U32 R17, RZ, RZ, RZ ;  /* 0x000000ffff117224 */ /* 0x000fe200078e00ff */
[----:B------:R-:W-:-:S07]  /*0240*/  CS2R R4, SRZ ;  /* 0x0000000000047805 */ /* 0x000fce000001ff00 */
.L_x_121:
[----:B------:R-:W-:-:S05]  /*0250*/  IMAD.WIDE.U32 R10, R17, 0x4, R6 ;  /* 0x00000004110a7825 */ /* 0x000fca00078e0006 */
[----:B------:R0:W5:Y:S01]  /*0260*/  LDG.E R16, desc[UR4][R10.64+0x4] ;  /* 0x000004040a107981 */ /* 0x000162000c1e1900 */
[----:B------:R-:W-:-:S07]  /*0270*/  IMAD.MOV.U32 R19, RZ, RZ, RZ ;  /* 0x000000ffff137224 */ /* 0x000fce00078e00ff */
.L_x_120:
[----:B-----5:R-:W-:Y:S01]  /*0280*/  SHF.R.U32.HI R24, RZ, R19, R16 ;  /* 0x00000013ff187219 */ /* 0x020fe20000011610 */
[----:B0-----:R-:W-:-:S03]  /*0290*/  IMAD.SHL.U32 R10, R17, 0x20, RZ ;  /* 0x00000020110a7824 */ /* 0x001fc600078e00ff */
[----:B------:R-:W-:Y:S01]  /*02a0*/  LOP3.LUT R11, R24, 0x1, RZ, 0xc0, !PT ;  /* 0x00000001180b7812 */ /* 0x000fe200078ec0ff */
[----:B------:R-:W-:-:S03]  /*02b0*/  IMAD.IADD R10, R10, 0x1, R19 ;  /* 0x000000010a0a7824 */ /* 0x000fc600078e0213 */
[----:B------:R-:W-:Y:S01]  /*02c0*/  ISETP.NE.U32.AND P0, PT, R11, 0x1, PT ;  /* 0x000000010b00780c */ /* 0x000fe20003f05070 */
[----:B------:R-:W-:-:S03]  /*02d0*/  IMAD R11, R10, 0x5, RZ ;  /* 0x000000050a0b7824 */ /* 0x000fc600078e02ff */
[----:B------:R-:W-:Y:S01]  /*02e0*/  R2P PR, R24, 0x7e ;  /* 0x0000007e18007804 */ /* 0x000fe20000000000 */
[----:B------:R-:W-:-:S08]  /*02f0*/  IMAD.WIDE.U32 R10, R11, 0x4, R8 ;  /* 0x000000040b0a7825 */ /* 0x000fd000078e0008 */
[----:B------:R-:W2:Y:S04]  /*0300*/  @!P0 LDG.E R18, desc[UR4][R10.64] ;  /* 0x000000040a128981 */ /* 0x000ea8000c1e1900 */
[----:B------:R-:W3:Y:S04]  /*0310*/  @!P0 LDG.E R20, desc[UR4][R10.64+0x10] ;  /* 0x000010040a148981 */ /* 0x000ee8000c1e1900 */
[----:B------:R-:W4:Y:S04]  /*0320*/  @P1 LDG.E R22, desc[UR4][R10.64+0x14] ;  /* 0x000014040a161981 */ /* 0x000f28000c1e1900 */
[----:B------:R-:W4:Y:S04]  /*0330*/  @P2 LDG.E R26, desc[UR4][R10.64+0x28] ;  /* 0x000028040a1a2981 */ /* 0x000f28000c1e1900 */
[----:B------:R-:W4:Y:S04]  /*0340*/  @!P0 LDG.E R21, desc[UR4][R10.64+0x4] ;  /* 0x000004040a158981 */ /* 0x000f28000c1e1900 */
[----:B------:R-:W4:Y:S04]  /*0350*/  @!P0 LDG.E R23, desc[UR4][R10.64+0xc] ;  /* 0x00000c040a178981 */ /* 0x000f28000c1e1900 */
[----:B------:R-:W4:Y:S04]  /*0360*/  @P1 LDG.E R25, desc[UR4][R10.64+0x18] ;  /* 0x000018040a191981 */ /* 0x000f28000c1e1900 */
[----:B------:R-:W4:Y:S04]  /*0370*/  @P3 LDG.E R28, desc[UR4][R10.64+0x3c] ;  /* 0x00003c040a1c3981 */ /* 0x000f28000c1e1900 */
[----:B------:R-:W4:Y:S01]  /*0380*/  @P6 LDG.E R27, desc[UR4][R10.64+0x7c] ;  /* 0x00007c040a1b6981 */ /* 0x000f22000c1e1900 */
[----:B--2---:R-:W-:-:S03]  /*0390*/  @!P0 LOP3.LUT R15, R15, R18, RZ, 0x3c, !PT ;  /* 0x000000120f0f8212 */ /* 0x004fc600078e3cff */
[----:B------:R-:W2:Y:S01]  /*03a0*/  @!P0 LDG.E R18, desc[UR4][R10.64+0x8] ;  /* 0x000008040a128981 */ /* 0x000ea2000c1e1900 */
[----:B---3--:R-:W-:-:S03]  /*03b0*/  @!P0 LOP3.LUT R3, R3, R20, RZ, 0x3c, !PT ;  /* 0x0000001403038212 */ /* 0x008fc600078e3cff */
[----:B------:R-:W3:Y:S01]  /*03c0*/  @P1 LDG.E R20, desc[UR4][R10.64+0x24] ;  /* 0x000024040a141981 */ /* 0x000ee2000c1e1900 */
[----:B----4-:R-:W-:-:S03]  /*03d0*/  @P1 LOP3.LUT R15, R15, R22, RZ, 0x3c, !PT ;  /* 0x000000160f0f1212 */ /* 0x010fc600078e3cff */
[----:B------:R-:W4:Y:S01]  /*03e0*/  @P2 LDG.E R22, desc[UR4][R10.64+0x38] ;  /* 0x000038040a162981 */ /* 0x000f22000c1e1900 */
[----:B------:R-:W-:-:S03]  /*03f0*/  @P2 LOP3.LUT R15, R15, R26, RZ, 0x3c, !PT ;  /* 0x0000001a0f0f2212 */ /* 0x000fc600078e3cff */
[----:B------:R-:W4:Y:S01]  /*0400*/  @P4 LDG.E R26, desc[UR4][R10.64+0x50] ;  /* 0x000050040a1a4981 */ /* 0x000f22000c1e1900 */
[----:B------:R-:W-:-:S03]  /*0410*/  @!P0 LOP3.LUT R4, R4, R21, RZ, 0x3c, !PT ;  /* 0x0000001504048212 */ /* 0x000fc600078e3cff */
[----:B------:R-:W4:Y:S01]  /*0420*/  @P1 LDG.E R21, desc[UR4][R10.64+0x20] ;  /* 0x000020040a151981 */ /* 0x000f22000c1e1900 */
[----:B------:R-:W-:-:S03]  /*0430*/  @!P0 LOP3.LUT R2, R2, R23, RZ, 0x3c, !PT ;  /* 0x0000001702028212 */ /* 0x000fc600078e3cff */
[----:B------:R-:W4:Y:S01]  /*0440*/  @P2 LDG.E R23, desc[UR4][R10.64+0x2c] ;  /* 0x00002c040a172981 */ /* 0x000f22000c1e1900 */
[----:B------:R-:W-:-:S03]  /*0450*/  @P1 LOP3.LUT R4, R4, R25, RZ, 0x3c, !PT ;  /* 0x0000001904041212 */ /* 0x000fc600078e3cff */
[----:B------:R-:W4:Y:S01]  /*0460*/  @P2 LDG.E R25, desc[UR4][R10.64+0x34] ;  /* 0x000034040a192981 */ /* 0x000f22000c1e1900 */
[----:B--2---:R-:W-:-:S03]  /*0470*/  @!P0 LOP3.LUT R5, R5, R18, RZ, 0x3c, !PT ;  /* 0x0000001205058212 */ /* 0x004fc600078e3cff */
[----:B------:R-:W2:Y:S01]  /*0480*/  @P1 LDG.E R18, desc[UR4][R10.64+0x1c] ;  /* 0x00001c040a121981 */ /* 0x000ea2000c1e1900 */
[----:B---3--:R-:W-:-:S03]  /*0490*/  @P1 LOP3.LUT R3, R3, R20, RZ, 0x3c, !PT ;  /* 0x0000001403031212 */ /* 0x008fc600078e3cff */
[----:B------:R-:W3:Y:S01]  /*04a0*/  @P2 LDG.E R20, desc[UR4][R10.64+0x30] ;  /* 0x000030040a142981 */ /* 0x000ee2000c1e1900 */
[----:B----4-:R-:W-:-:S03]  /*04b0*/  @P2 LOP3.LUT R3, R3, R22, RZ, 0x3c, !PT ;  /* 0x0000001603032212 */ /* 0x010fc600078e3cff */
[----:B------:R-:W4:Y:S01]  /*04c0*/  @P3 LDG.E R22, desc[UR4][R10.64+0x4c] ;  /* 0x00004c040a163981 */ /* 0x000f22000c1e1900 */
[----:B------:R-:W-:-:S04]  /*04d0*/  @P3 LOP3.LUT R15, R15, R28, RZ, 0x3c, !PT ;  /* 0x0000001c0f0f3212 */ /* 0x000fc800078e3cff */
[----:B------:R-:W-:Y:S02]  /*04e0*/  @P4 LOP3.LUT R15, R15, R26, RZ, 0x3c, !PT ;  /* 0x0000001a0f0f4212 */ /* 0x000fe400078e3cff */
[----:B------:R-:W-:Y:S01]  /*04f0*/  @P1 LOP3.LUT R2, R2, R21, RZ, 0x3c, !PT ;  /* 0x0000001502021212 */ /* 0x000fe200078e3cff */
[----:B------:R-:W4:Y:S04]  /*0500*/  @P5 LDG.E R26, desc[UR4][R10.64+0x64] ;  /* 0x000064040a1a5981 */ /* 0x000f28000c1e1900 */
[----:B------:R-:W4:Y:S01]  /*0510*/  @P3 LDG.E R21, desc[UR4][R10.64+0x40] ;  /* 0x000040040a153981 */ /* 0x000f22000c1e1900 */
[----:B------:R-:W-:Y:S02]  /*0520*/  @P2 LOP3.LUT R4, R4, R23, RZ, 0x3c, !PT ;  /* 0x0000001704042212 */ /* 0x000fe400078e3cff */
[----:B------:R-:W-:Y:S01]  /*0530*/  @P2 LOP3.LUT R2, R2, R25, RZ, 0x3c, !PT ;  /* 0x0000001902022212 */ /* 0x000fe200078e3cff */
[----:B------:R-:W4:Y:S04]  /*0540*/  @P3 LDG.E R23, desc[UR4][R10.64+0x48] ;  /* 0x000048040a173981 */ /* 0x000f28000c1e1900 */
[----:B------:R-:W4:Y:S01]  /*0550*/  @P4 LDG.E R25, desc[UR4][R10.64+0x54] ;  /* 0x000054040a194981 */ /* 0x000f22000c1e1900 */
[----:B--2---:R-:W-:-:S03]  /*0560*/  @P1 LOP3.LUT R5, R5, R18, RZ, 0x3c, !PT ;  /* 0x0000001205051212 */ /* 0x004fc600078e3cff */
[----:B------:R-:W2:Y:S01]  /*0570*/  @P3 LDG.E R18, desc[UR4][R10.64+0x44] ;  /* 0x000044040a123981 */ /* 0x000ea2000c1e1900 */
[----:B---3--:R-:W-:-:S03]  /*0580*/  @P2 LOP3.LUT R5, R5, R20, RZ, 0x3c, !PT ;  /* 0x0000001405052212 */ /* 0x008fc600078e3cff */
[----:B------:R-:W3:Y:S01]  /*0590*/  @P4 LDG.E R20, desc[UR4][R10.64+0x58] ;  /* 0x000058040a144981 */ /* 0x000ee2000c1e1900 */
[----:B----4-:R-:W-:-:S03]  /*05a0*/  @P3 LOP3.LUT R3, R3, R22, RZ, 0x3c, !PT ;  /* 0x0000001603033212 */ /* 0x010fc600078e3cff */
[----:B------:R-:W4:Y:S01]  /*05b0*/  @P4 LDG.E R22, desc[UR4][R10.64+0x60] ;  /* 0x000060040a164981 */ /* 0x000f22000c1e1900 */
[----:B------:R-:W-:Y:S02]  /*05c0*/  LOP3.LUT P0, RZ, R24, 0x80, RZ, 0xc0, !PT ;  /* 0x0000008018ff7812 */ /* 0x000fe4000780c0ff */
[----:B------:R-:W-:Y:S02]  /*05d0*/  @P5 LOP3.LUT R15, R15, R26, RZ, 0x3c, !PT ;  /* 0x0000001a0f0f5212 */ /* 0x000fe400078e3cff */
[----:B------:R-:W4:Y:S01]  /*05e0*/  @P6 LDG.E R26, desc[UR4][R10.64+0x78] ;  /* 0x000078040a1a6981 */ /* 0x000f22000c1e1900 */
[----:B------:R-:W-:-:S03]  /*05f0*/  @P3 LOP3.LUT R4, R4, R21, RZ, 0x3c, !PT ;  /* 0x0000001504043212 */ /* 0x000fc600078e3cff */
[----:B------:R-:W4:Y:S01]  /*0600*/  @P4 LDG.E R21, desc[UR4][R10.64+0x5c] ;  /* 0x00005c040a154981 */ /* 0x000f22000c1e1900 */
[----:B------:R-:W-:-:S03]  /*0610*/  @P3 LOP3.LUT R2, R2, R23, RZ, 0x3c, !PT ;  /* 0x0000001702023212 */ /* 0x000fc600078e3cff */
[----:B------:R-:W4:Y:S01]  /*0620*/  @P5 LDG.E R23, desc[UR4][R10.64+0x68] ;  /* 0x000068040a175981 */ /* 0x000f22000c1e1900 */
[----:B------:R-:W-:-:S03]  /*0630*/  @P4 LOP3.LUT R4, R4, R25, RZ, 0x3c, !PT ;  /* 0x0000001904044212 */ /* 0x000fc600078e3cff */
[----:B------:R-:W4:Y:S01]  /*0640*/  @P5 LDG.E R25, desc[UR4][R10.64+0x70] ;  /* 0x000070040a195981 */ /* 0x000f22000c1e1900 */
[----:B--2---:R-:W-:-:S03]  /*0650*/  @P3 LOP3.LUT R5, R5, R18, RZ, 0x3c, !PT ;  /* 0x0000001205053212 */ /* 0x004fc600078e3cff */
[----:B------:R-:W2:Y:S01]  /*0660*/  @P5 LDG.E R18, desc[UR4][R10.64+0x6c] ;  /* 0x00006c040a125981 */ /* 0x000ea2000c1e1900 */
[----:B---3--:R-:W-:-:S03]  /*0670*/  @P4 LOP3.LUT R5, R5, R20, RZ, 0x3c, !PT ;  /* 0x0000001405054212 */ /* 0x008fc600078e3cff */
[----:B------:R-:W3:Y:S01]  /*0680*/  @P5 LDG.E R20, desc[UR4][R10.64+0x74] ;  /* 0x000074040a145981 */ /* 0x000ee2000c1e1900 */
[----:B----4-:R-:W-:-:S03]  /*0690*/  @P4 LOP3.LUT R3, R3, R22, RZ, 0x3c, !PT ;  /* 0x0000001603034212 */ /* 0x010fc600078e3cff */
[----:B------:R-:W4:Y:S01]  /*06a0*/  @P0 LDG.E R22, desc[UR4][R10.64+0x8c] ;  /* 0x00008c040a160981 */ /* 0x000f22000c1e1900 */
[----:B------:R-:W-:-:S03]  /*06b0*/  @P6 LOP3.LUT R15, R15, R26, RZ, 0x3c, !PT ;  /* 0x0000001a0f0f6212 */ /* 0x000fc600078e3cff */
        /* <DEDUP_REMOVED lines=13> */
[----:B------:R-:W-:Y:S02]  /*0790*/  @P6 LOP3.LUT R4, R4, R27, RZ, 0x3c, !PT ;  /* 0x0000001b04046212 */ /* 0x000fe400078e3cff */
[----:B------:R-:W-:Y:S02]  /*07a0*/  @P6 LOP3.LUT R2, R2, R21, RZ, 0x3c, !PT ;  /* 0x0000001502026212 */ /* 0x000fe400078e3cff */
[----:B------:R-:W-:Y:S02]  /*07b0*/  @P0 LOP3.LUT R4, R4, R23, RZ, 0x3c, !PT ;  /* 0x0000001704040212 */ /* 0x000fe400078e3cff */
[----:B------:R-:W-:Y:S02]  /*07c0*/  @P0 LOP3.LUT R2, R2, R25, RZ, 0x3c, !PT ;  /* 0x0000001902020212 */ /* 0x000fe400078e3cff */
[----:B--2---:R-:W-:Y:S02]  /*07d0*/  @P6 LOP3.LUT R5, R5, R18, RZ, 0x3c, !PT ;  /* 0x0000001205056212 */ /* 0x004fe400078e3cff */
[----:B---3--:R-:W-:-:S02]  /*07e0*/  @P6 LOP3.LUT R3, R3, R20, RZ, 0x3c, !PT ;  /* 0x0000001403036212 */ /* 0x008fc400078e3cff */
[----:B----4-:R-:W-:Y:S02]  /*07f0*/  @P0 LOP3.LUT R5, R5, R22, RZ, 0x3c, !PT ;  /* 0x0000001605050212 */ /* 0x010fe400078e3cff */
[----:B------:R-:W-:Y:S02]  /*0800*/  @P0 LOP3.LUT R3, R3, R26, RZ, 0x3c, !PT ;  /* 0x0000001a03030212 */ /* 0x000fe400078e3cff */
[----:B------:R-:W-:-:S13]  /*0810*/  R2P PR, R24.B1, 0x7f ;  /* 0x0000007f18007804 */ /* 0x000fda0000001000 */
[----:B------:R-:W2:Y:S04]  /*0820*/  @P0 LDG.E R18, desc[UR4][R10.64+0xa0] ;  /* 0x0000a0040a120981 */ /* 0x000ea8000c1e1900 */
[----:B------:R-:W3:Y:S04]  /*0830*/  @P1 LDG.E R22, desc[UR4][R10.64+0xb4] ;  /* 0x0000b4040a161981 */ /* 0x000ee8000c1e1900 */
[----:B------:R-:W4:Y:S04]  /*0840*/  @P2 LDG.E R26, desc[UR4][R10.64+0xc8] ;  /* 0x0000c8040a1a2981 */ /* 0x000f28000c1e1900 */
[----:B------:R-:W4:Y:S04]  /*0850*/  @P3 LDG.E R28, desc[UR4][R10.64+0xdc] ;  /* 0x0000dc040a1c3981 */ /* 0x000f28000c1e1900 */
[----:B------:R-:W4:Y:S04]  /*0860*/  @P0 LDG.E R23, desc[UR4][R10.64+0xa4] ;  /* 0x0000a4040a170981 */ /* 0x000f28000c1e1900 */
[----:B------:R-:W4:Y:S04]  /*0870*/  @P0 LDG.E R20, desc[UR4][R10.64+0xa8] ;  /* 0x0000a8040a140981 */ /* 0x000f28000c1e1900 */
[----:B------:R-:W4:Y:S04]  /*0880*/  @P4 LDG.E R25, desc[UR4][R10.64+0xf0] ;  /* 0x0000f0040a194981 */ /* 0x000f28000c1e1900 */
        /* <DEDUP_REMOVED lines=21> */
[----:B------:R-:W-:Y:S02]  /*09e0*/  LOP3.LUT P0, RZ, R24, 0x8000, RZ, 0xc0, !PT ;  /* 0x0000800018ff7812 */ /* 0x000fe4000780c0ff */
[----:B----4-:R-:W-:Y:S01]  /*09f0*/  @P5 LOP3.LUT R15, R15, R26, RZ, 0x3c, !PT ;  /* 0x0000001a0f0f5212 */ /* 0x010fe200078e3cff */
[----:B------:R-:W4:Y:S04]  /*0a00*/  @P3 LDG.E R24, desc[UR4][R10.64+0xe4] ;  /* 0x0000e4040a183981 */ /* 0x000f28000c1e1900 */
[----:B------:R-:W2:Y:S01]  /*0a10*/  @P6 LDG.E R26, desc[UR4][R10.64+0x118] ;  /* 0x000118040a1a6981 */ /* 0x000ea2000c1e1900 */
        /* <DEDUP_REMOVED lines=8> */
[----:B---3--:R-:W-:-:S03]  /*0aa0*/  @P2 LOP3.LUT R3, R3, R22, RZ, 0x3c, !PT ;  /* 0x0000001603032212 */ /* 0x008fc600078e3cff */
[----:B------:R-:W3:Y:S01]  /*0ab0*/  @P4 LDG.E R22, desc[UR4][R10.64+0x100] ;  /* 0x000100040a164981 */ /* 0x000ee2000c1e1900 */
[----:B--2---:R-:W-:-:S03]  /*0ac0*/  @P6 LOP3.LUT R15, R15, R26, RZ, 0x3c, !PT ;  /* 0x0000001a0f0f6212 */ /* 0x004fc600078e3cff */
[----:B------:R-:W2:Y:S01]  /*0ad0*/  @P0 LDG.E R26, desc[UR4][R10.64+0x12c] ;  /* 0x00012c040a1a0981 */ /* 0x000ea2000c1e1900 */
[----:B----4-:R-:W-:-:S03]  /*0ae0*/  @P2 LOP3.LUT R2, R2, R23, RZ, 0x3c, !PT ;  /* 0x0000001702022212 */ /* 0x010fc600078e3cff */
[----:B------:R-:W4:Y:S01]  /*0af0*/  @P4 LDG.E R23, desc[UR4][R10.64+0xfc] ;  /* 0x0000fc040a174981 */ /* 0x000f22000c1e1900 */
[----:B------:R-:W-:-:S03]  /*0b00*/  @P2 LOP3.LUT R5, R5, R20, RZ, 0x3c, !PT ;  /* 0x0000001405052212 */ /* 0x000fc600078e3cff */
[----:B------:R-:W4:Y:S01]  /*0b10*/  @P4 LDG.E R20, desc[UR4][R10.64+0xf8] ;  /* 0x0000f8040a144981 */ /* 0x000f22000c1e1900 */
[----:B------:R-:W-:Y:S02]  /*0b20*/  @P3 LOP3.LUT R2, R2, R27, RZ, 0x3c, !PT ;  /* 0x0000001b02023212 */ /* 0x000fe400078e3cff */
[----:B------:R-:W-:Y:S01]  /*0b30*/  @P3 LOP3.LUT R4, R4, R25, RZ, 0x3c, !PT ;  /* 0x0000001904043212 */ /* 0x000fe200078e3cff */
[----:B------:R-:W4:Y:S01]  /*0b40*/  @P5 LDG.E R27, desc[UR4][R10.64+0x110] ;  /* 0x000110040a1b5981 */ /* 0x000f22000c1e1900 */
[----:B------:R-:W-:-:S03]  /*0b50*/  @P3 LOP3.LUT R5, R5, R24, RZ, 0x3c, !PT ;  /* 0x0000001805053212 */ /* 0x000fc600078e3cff */
[----:B------:R-:W4:Y:S04]  /*0b60*/  @P5 LDG.E R25, desc[UR4][R10.64+0x108] ;  /* 0x000108040a195981 */ /* 0x000f28000c1e1900 */
        /* <DEDUP_REMOVED lines=19> */
[----:B------:R-:W-:-:S05]  /*0ca0*/  VIADD R19, R19, 0x10 ;  /* 0x0000001013137836 */ /* 0x000fca0000000000 */
[----:B------:R-:W-:Y:S02]  /*0cb0*/  ISETP.NE.AND P1, PT, R19, 0x20, PT ;  /* 0x000000201300780c */ /* 0x000fe40003f25270 */
[----:B------:R-:W-:Y:S02]  /*0cc0*/  @P5 LOP3.LUT R3, R3, R18, RZ, 0x3c, !PT ;  /* 0x0000001203035212 */ /* 0x000fe400078e3cff */
[----:B------:R-:W-:Y:S02]  /*0cd0*/  @P6 LOP3.LUT R4, R4, R21, RZ, 0x3c, !PT ;  /* 0x0000001504046212 */ /* 0x000fe400078e3cff */
[----:B---3--:R-:W-:-:S04]  /*0ce0*/  @P6 LOP3.LUT R3, R3, R22, RZ, 0x3c, !PT ;  /* 0x0000001603036212 */ /* 0x008fc800078e3cff */
[----:B--2---:R-:W-:Y:S02]  /*0cf0*/  @P0 LOP3.LUT R3, R3, R26, RZ, 0x3c, !PT ;  /* 0x0000001a03030212 */ /* 0x004fe400078e3cff */
[----:B----4-:R-:W-:Y:S02]  /*0d00*/  @P6 LOP3.LUT R2, R2, R23, RZ, 0x3c, !PT ;  /* 0x0000001702026212 */ /* 0x010fe400078e3cff */
[----:B------:R-:W-:Y:S02]  /*0d10*/  @P6 LOP3.LUT R5, R5, R20, RZ, 0x3c, !PT ;  /* 0x0000001405056212 */ /* 0x000fe400078e3cff */
[----:B------:R-:W-:Y:S02]  /*0d20*/  @P0 LOP3.LUT R2, R2, R27, RZ, 0x3c, !PT ;  /* 0x0000001b02020212 */ /* 0x000fe400078e3cff */
[----:B------:R-:W-:Y:S02]  /*0d30*/  @P0 LOP3.LUT R4, R4, R25, RZ, 0x3c, !PT ;  /* 0x0000001904040212 */ /* 0x000fe400078e3cff */
[----:B------:R-:W-:Y:S01]  /*0d40*/  @P0 LOP3.LUT R5, R5, R24, RZ, 0x3c, !PT ;  /* 0x0000001805050212 */ /* 0x000fe200078e3cff */
[----:B------:R-:W-:Y:S06]  /*0d50*/  @P1 BRA `(.L_x_120) ;  /* 0xfffffff400481947 */ /* 0x000fec000383ffff */
[----:B------:R-:W-:-:S05]  /*0d60*/  VIADD R17, R17, 0x1 ;  /* 0x0000000111117836 */ /* 0x000fca0000000000 */
[----:B------:R-:W-:-:S13]  /*0d70*/  ISETP.NE.AND P0, PT, R17, 0x5, PT ;  /* 0x000000051100780c */ /* 0x000fda0003f05270 */
[----:B------:R-:W-:Y:S05]  /*0d80*/  @P0 BRA `(.L_x_121) ;  /* 0xfffffff400300947 */ /* 0x000fea000383ffff */
[----:B------:R0:W-:Y:S01]  /*0d90*/  STG.E.64 desc[UR4][R6.64+0x8], R4 ;  /* 0x0000080406007986 */ /* 0x0001e2000c101b04 */
[----:B------:R-:W-:Y:S01]  /*0da0*/  VIADD R14, R14, 0x1 ;  /* 0x000000010e0e7836 */ /* 0x000fe20000000000 */
[----:B------:R-:W-:Y:S02]  /*0db0*/  LOP3.LUT R11, R13, 0x3, RZ, 0xc0, !PT ;  /* 0x000000030d0b7812 */ /* 0x000fe400078ec0ff */
[----:B------:R0:W-:Y:S02]  /*0dc0*/  STG.E.64 desc[UR4][R6.64+0x10], R2 ;  /* 0x0000100206007986 */ /* 0x0001e4000c101b04 */
[----:B------:R-:W-:Y:S02]  /*0dd0*/  ISETP.GE.U32.AND P0, PT, R14, R11, PT ;  /* 0x0000000b0e00720c */ /* 0x000fe40003f06070 */
[----:B------:R0:W-:Y:S11]  /*0de0*/  STG.E desc[UR4][R6.64+0x4], R15 ;  /* 0x0000040f06007986 */ /* 0x0001f6000c101904 */
[----:B------:R-:W-:Y:S05]  /*0df0*/  @!P0 BRA `(.L_x_122) ;  /* 0xfffffff400048947 */ /* 0x000fea000383ffff */
.L_x_119:
[----:B------:R-:W-:Y:S05]  /*0e00*/  BSYNC.RECONVERGENT B1 ;  /* 0x0000000000017941 */ /* 0x000fea0003800200 */
.L_x_118:
[C---:B------:R-:W-:Y:S01]  /*0e10*/  ISETP.GT.U32.AND P0, PT, R13.reuse, 0x3, PT ;  /* 0x000000030d00780c */ /* 0x040fe20003f04070 */
[----:B------:R-:W-:Y:S01]  /*0e20*/  VIADD R12, R12, 0x1 ;  /* 0x000000010c0c7836 */ /* 0x000fe20000000000 */
[--C-:B------:R-:W-:Y:S02]  /*0e30*/  SHF.R.U64 R13, R13, 0x2, R0.reuse ;  /* 0x000000020d0d7819 */ /* 0x100fe40000001200 */
[----:B------:R-:W-:Y:S02]  /*0e40*/  ISETP.GT.U32.AND.EX P0, PT, R0, RZ, PT, P0 ;  /* 0x000000ff0000720c */ /* 0x000fe40003f04100 */
[----:B------:R-:W-:-:S11]  /*0e50*/  SHF.R.U32.HI R0, RZ, 0x2, R0 ;  /* 0x00000002ff007819 */ /* 0x000fd60000011600 */
[----:B------:R-:W-:Y:S05]  /*0e60*/  @P0 BRA `(.L_x_123) ;  /* 0xfffffff000c80947 */ /* 0x000fea000383ffff */
.L_x_117:
[----:B------:R-:W-:Y:S05]  /*0e70*/  BSYNC.RECONVERGENT B0 ;  /* 0x0000000000007941 */ /* 0x000fea0003800200 */
.L_x_116:
[----:B------:R-:W-:Y:S04]  /*0e80*/  STG.E.64 desc[UR4][R6.64+0x18], RZ ;  /* 0x000018ff06007986 */ /* 0x000fe8000c101b04 */
[----:B------:R-:W-:Y:S04]  /*0e90*/  STG.E desc[UR4][R6.64+0x20], RZ ;  /* 0x000020ff06007986 */ /* 0x000fe8000c101904 */
[----:B------:R-:W-:Y:S01]  /*0ea0*/  STG.E.64 desc[UR4][R6.64+0x28], RZ ;  /* 0x000028ff06007986 */ /* 0x000fe2000c101b04 */
[----:B------:R-:W-:Y:S05]  /*0eb0*/  EXIT ;  /* 0x000000000000794d */ /* 0x000fea0003800000 */
.L_x_124:
        /* <DEDUP_REMOVED lines=12> */
.L_x_127:


//--------------------- .nv.global.init           --------------------------
	.section	.nv.global.init,"aw",@progbits
	.align	4
.nv.global.init:
	.type		mrg32k3aM1SubSeq,@object
	.size		mrg32k3aM1SubSeq,(mrg32k3aM2SubSeq - mrg32k3aM1SubSeq)
mrg32k3aM1SubSeq:
        /*0000*/ 	.byte	0x0b, 0xcc, 0xee, 0x04, 0x73, 0x29, 0x8b, 0x6f, 0xf6, 0x53, 0x03, 0xf6, 0x23, 0xf6, 0xea, 0xda
        /* <DEDUP_REMOVED lines=125> */
	.type		mrg32k3aM2SubSeq,@object
	.size		mrg32k3aM2SubSeq,(mrg32k3aM1 - mrg32k3aM2SubSeq)
mrg32k3aM2SubSeq:
        /* <DEDUP_REMOVED lines=126> */
	.type		mrg32k3aM1,@object
	.size		mrg32k3aM1,(mrg32k3aM1Seq - mrg32k3aM1)
mrg32k3aM1:
        /* <DEDUP_REMOVED lines=144> */
	.type		mrg32k3aM1Seq,@object
	.size		mrg32k3aM1Seq,(mrg32k3aM2 - mrg32k3aM1Seq)
mrg32k3aM1Seq:
        /* <DEDUP_REMOVED lines=144> */
	.type		mrg32k3aM2,@object
	.size		mrg32k3aM2,(mrg32k3aM2Seq - mrg32k3aM2)
mrg32k3aM2:
        /* <DEDUP_REMOVED lines=144> */
	.type		mrg32k3aM2Seq,@object
	.size		mrg32k3aM2Seq,(precalc_xorwow_matrix - mrg32k3aM2Seq)
mrg32k3aM2Seq:
        /* <DEDUP_REMOVED lines=144> */
	.type		precalc_xorwow_matrix,@object
	.size		precalc_xorwow_matrix,(precalc_xorwow_offset_matrix - precalc_xorwow_matrix)
precalc_xorwow_matrix:
        /* <DEDUP_REMOVED lines=6400> */
	.type		precalc_xorwow_offset_matrix,@object
	.size		precalc_xorwow_offset_matrix,($str$2 - precalc_xorwow_offset_matrix)
precalc_xorwow_offset_matrix:
        /* <DEDUP_REMOVED lines=6400> */
	.type		$str$2,@object
	.size		$str$2,($str$1 - $str$2)
$str$2:
        /*353c0*/ 	.byte	0x0a, 0x00
	.type		$str$1,@object
	.size		$str$1,($str - $str$1)
$str$1:
        /*353c2*/ 	.byte	0x25, 0x6c, 0x66, 0x20, 0x2c, 0x00
	.type		$str,@object
	.size		$str,($str$3 - $str)
$str:
        /*353c8*/ 	.byte	0x46, 0x69, 0x74, 0x6e, 0x65, 0x73, 0x73, 0x3a, 0x20, 0x25, 0x6c, 0x66, 0x20, 0x7c, 0x20, 0x43
        /*353d8*/ 	.byte	0x68, 0x72, 0x6f, 0x6d, 0x6f, 0x73, 0x6f, 0x6d, 0x65, 0x3a, 0x20, 0x00
	.type		$str$3,@object
	.size		$str$3,(.L_12 - $str$3)
$str$3:
        /*353e4*/ 	.byte	0x45, 0x70, 0x6f, 0x63, 0x68, 0x73, 0x20, 0x68, 0x61, 0x76, 0x65, 0x20, 0x62, 0x65, 0x65, 0x6e
        /*353f4*/ 	.byte	0x20, 0x63, 0x6f, 0x6d, 0x70, 0x6c, 0x65, 0x74, 0x65, 0x64, 0x2e, 0x20, 0x48, 0x65, 0x72, 0x65
        /*35404*/ 	.byte	0x27, 0x73, 0x20, 0x74, 0x68, 0x65, 0x20, 0x62, 0x6c, 0x6f, 0x63, 0x6b, 0x27, 0x73, 0x20, 0x62
        /*35414*/ 	.byte	0x65, 0x73, 0x74, 0x20, 0x6f, 0x75, 0x74, 0x70, 0x75, 0x74, 0x3a, 0x0a, 0x00
.L_12:


//--------------------- .nv.shared._Z16geneticAlgorithmbP10ChromosomeP17curandStateXORWOWS0_ --------------------------
	.section	.nv.shared._Z16geneticAlgorithmbP10ChromosomeP17curandStateXORWOWS0_,"aw",@nobits
	.sectionflags	@""
	.align	8
.nv.shared._Z16geneticAlgorithmbP10ChromosomeP17curandStateXORWOWS0_:
	.zero		13024


//--------------------- .nv.shared.reserved.0     --------------------------
	.section	.nv.shared.reserved.0,"aw",@nobits
	.weak		__nv_reservedSMEM_offset_0_alias
	.size		__nv_reservedSMEM_offset_0_alias, 0, 64
	.other		__nv_reservedSMEM_offset_0_alias,@"STO_CUDA_RESERVED_SHARED STV_DEFAULT"
__nv_reservedSMEM_offset_0_alias:
	.zero		0
	.zero		64


//--------------------- .nv.constant0._Z16geneticAlgorithmbP10ChromosomeP17curandStateXORWOWS0_ --------------------------
	.section	.nv.constant0._Z16geneticAlgorithmbP10ChromosomeP17curandStateXORWOWS0_,"a",@progbits
	.sectionflags	@""
	.align	4
.nv.constant0._Z16geneticAlgorithmbP10ChromosomeP17curandStateXORWOWS0_:
	.zero		928


//--------------------- .nv.constant0._Z17setupRandomStreamjP17curandStateXORWOW --------------------------
	.section	.nv.constant0._Z17setupRandomStreamjP17curandStateXORWOW,"a",@progbits
	.sectionflags	@""
	.align	4
.nv.constant0._Z17setupRandomStreamjP17curandStateXORWOW:
	.zero		912


//--------------------- SYMBOLS --------------------------

	.type		.nv.reservedSmem.offset0,@object
	.size		.nv.reservedSmem.offset0,0x4
	.type		.nv.reservedSmem.cap,@object
	.size		.nv.reservedSmem.cap,0x4
	.type		vprintf,@function
